	.target	sm_90a

	.elftype	@"ET_EXEC"


//--------------------- .note.nv.tkinfo           --------------------------
	.section	.note.nv.tkinfo,"",@"SHT_NOTE"
	.sectionflags	@"SHF_NOTE_NV_TKINFO"
	.tkinfo
        /*0018*/ 	.word	0x00000002
        /*0030*/ 	.string	""
        /*0030*/ 	.string	"ptxas"
        /*0030*/ 	.string	"Cuda compilation tools, release 13.0, V13.0.88"
        /*0030*/ 	.string	"Build cuda_13.0.r13.0/compiler.36424714_0"
        /*0030*/ 	.string	"-v  -suppress-debug-info  -lineinfo  -arch sm_90a "



//--------------------- .note.nv.cuinfo           --------------------------
	.section	.note.nv.cuinfo,"",@"SHT_NOTE"
	.sectionflags	@"SHF_NOTE_NV_CUINFO"
        /*0018*/ 	.short	0x0002
        /*001a*/ 	.short	0x005a
        /*001c*/ 	.short	0x0082
	.zero		2


//--------------------- .nv.info                  --------------------------
	.section	.nv.info,"",@"SHT_CUDA_INFO"
	.align	4


	//----- nvinfo : EIATTR_REGCOUNT
	.align		4
        /*0000*/ 	.byte	0x04, 0x2f
        /*0002*/ 	.short	(.L_1 - .L_0)
	.align		4
.L_0:
        /*0004*/ 	.word	index@(gluon_wgmma)
        /*0008*/ 	.word	0x0000005a


	//----- nvinfo : EIATTR_FRAME_SIZE
	.align		4
.L_1:
        /*000c*/ 	.byte	0x04, 0x11
        /*000e*/ 	.short	(.L_3 - .L_2)
	.align		4
.L_2:
        /*0010*/ 	.word	index@(gluon_wgmma)
        /*0014*/ 	.word	0x00000000


	//----- nvinfo : EIATTR_MIN_STACK_SIZE
	.align		4
.L_3:
        /*0018*/ 	.byte	0x04, 0x12
        /*001a*/ 	.short	(.L_5 - .L_4)
	.align		4
.L_4:
        /*001c*/ 	.word	index@(gluon_wgmma)
        /*0020*/ 	.word	0x00000000
.L_5:


//--------------------- .nv.compat                --------------------------
	.section	.nv.compat,"",@"SHT_CUDA_COMPAT_INFO"
	.align	4
        /*0000*/ 	.byte	0x02, 0x09, 0x01, 0x00, 0x02, 0x02, 0x04, 0x00, 0x02, 0x05, 0x05, 0x00, 0x03, 0x07, 0x01, 0x01
        /*0010*/ 	.byte	0x02, 0x03, 0x03, 0x00, 0x02, 0x06, 0x01, 0x00, 0x04, 0x0b, 0x08, 0x00, 0x00, 0x00, 0x00, 0x00
        /*0020*/ 	.byte	0x00, 0x00, 0x00, 0x00


//--------------------- .nv.info.gluon_wgmma      --------------------------
	.section	.nv.info.gluon_wgmma,"",@"SHT_CUDA_INFO"
	.sectionflags	@""
	.align	4


	//----- nvinfo : EIATTR_CUDA_API_VERSION
	.align		4
        /*0000*/ 	.byte	0x04, 0x37
        /*0002*/ 	.short	(.L_7 - .L_6)
.L_6:
        /*0004*/ 	.word	0x00000082


	//----- nvinfo : EIATTR_KPARAM_INFO
	.align		4
.L_7:
        /*0008*/ 	.byte	0x04, 0x17
        /*000a*/ 	.short	(.L_9 - .L_8)
.L_8:
        /*000c*/ 	.word	0x00000000
        /*0010*/ 	.short	0x000a
        /*0012*/ 	.short	0x0048
        /*0014*/ 	.byte	0x00, 0xf4, 0x21, 0x00


	//----- nvinfo : EIATTR_KPARAM_INFO
	.align		4
.L_9:
        /*0018*/ 	.byte	0x04, 0x17
        /*001a*/ 	.short	(.L_11 - .L_10)
.L_10:
        /*001c*/ 	.word	0x00000000
        /*0020*/ 	.short	0x0009
        /*0022*/ 	.short	0x0040
        /*0024*/ 	.byte	0x00, 0xf4, 0x21, 0x00


	//----- nvinfo : EIATTR_KPARAM_INFO
	.align		4
.L_11:
        /*0028*/ 	.byte	0x04, 0x17
        /*002a*/ 	.short	(.L_13 - .L_12)
.L_12:
        /*002c*/ 	.word	0x00000000
        /*0030*/ 	.short	0x0008
        /*0032*/ 	.short	0x0038
        /*0034*/ 	.byte	0x00, 0xf0, 0x21, 0x00


	//----- nvinfo : EIATTR_KPARAM_INFO
	.align		4
.L_13:
        /*0038*/ 	.byte	0x04, 0x17
        /*003a*/ 	.short	(.L_15 - .L_14)
.L_14:
        /*003c*/ 	.word	0x00000000
        /*0040*/ 	.short	0x0007
        /*0042*/ 	.short	0x0030
        /*0044*/ 	.byte	0x00, 0xf0, 0x21, 0x00


	//----- nvinfo : EIATTR_KPARAM_INFO
	.align		4
.L_15:
        /*0048*/ 	.byte	0x04, 0x17
        /*004a*/ 	.short	(.L_17 - .L_16)
.L_16:
        /*004c*/ 	.word	0x00000000
        /*0050*/ 	.short	0x0006
        /*0052*/ 	.short	0x0028
        /*0054*/ 	.byte	0x00, 0xf0, 0x21, 0x00


	//----- nvinfo : EIATTR_KPARAM_INFO
	.align		4
.L_17:
        /*0058*/ 	.byte	0x04, 0x17
        /*005a*/ 	.short	(.L_19 - .L_18)
.L_18:
        /*005c*/ 	.word	0x00000000
        /*0060*/ 	.short	0x0005
        /*0062*/ 	.short	0x0020
        /*0064*/ 	.byte	0x00, 0xf0, 0x11, 0x00


	//----- nvinfo : EIATTR_KPARAM_INFO
	.align		4
.L_19:
        /*0068*/ 	.byte	0x04, 0x17
        /*006a*/ 	.short	(.L_21 - .L_20)
.L_20:
        /*006c*/ 	.word	0x00000000
        /*0070*/ 	.short	0x0004
        /*0072*/ 	.short	0x001c
        /*0074*/ 	.byte	0x00, 0xf0, 0x11, 0x00


	//----- nvinfo : EIATTR_KPARAM_INFO
	.align		4
.L_21:
        /*0078*/ 	.byte	0x04, 0x17
        /*007a*/ 	.short	(.L_23 - .L_22)
.L_22:
        /*007c*/ 	.word	0x00000000
        /*0080*/ 	.short	0x0003
        /*0082*/ 	.short	0x0018
        /*0084*/ 	.byte	0x00, 0xf0, 0x11, 0x00


	//----- nvinfo : EIATTR_KPARAM_INFO
	.align		4
.L_23:
        /*0088*/ 	.byte	0x04, 0x17
        /*008a*/ 	.short	(.L_25 - .L_24)
.L_24:
        /*008c*/ 	.word	0x00000000
        /*0090*/ 	.short	0x0002
        /*0092*/ 	.short	0x0010
        /*0094*/ 	.byte	0x00, 0xf4, 0x21, 0x00


	//----- nvinfo : EIATTR_KPARAM_INFO
	.align		4
.L_25:
        /*0098*/ 	.byte	0x04, 0x17
        /*009a*/ 	.short	(.L_27 - .L_26)
.L_26:
        /*009c*/ 	.word	0x00000000
        /*00a0*/ 	.short	0x0001
        /*00a2*/ 	.short	0x0008
        /*00a4*/ 	.byte	0x00, 0xf4, 0x21, 0x00


	//----- nvinfo : EIATTR_KPARAM_INFO
	.align		4
.L_27:
        /*00a8*/ 	.byte	0x04, 0x17
        /*00aa*/ 	.short	(.L_29 - .L_28)
.L_28:
        /*00ac*/ 	.word	0x00000000
        /*00b0*/ 	.short	0x0000
        /*00b2*/ 	.short	0x0000
        /*00b4*/ 	.byte	0x00, 0xf4, 0x21, 0x00


	//----- nvinfo : EIATTR_SPARSE_MMA_MASK
	.align		4
.L_29:
        /*00b8*/ 	.byte	0x03, 0x50
        /*00ba*/ 	.short	0x0000


	//----- nvinfo : EIATTR_MAXREG_COUNT
	.align		4
        /*00bc*/ 	.byte	0x03, 0x1b
        /*00be*/ 	.short	0x00ff


	//----- nvinfo : EIATTR_NUM_BARRIERS
	.align		4
        /*00c0*/ 	.byte	0x02, 0x4c
        /*00c2*/ 	.byte	0x01
	.zero		1


	//----- nvinfo : EIATTR_MERCURY_ISA_VERSION
	.align		4
        /*00c4*/ 	.byte	0x03, 0x5f
        /*00c6*/ 	.short	0x0101


	//----- nvinfo : EIATTR_INT_WARP_WIDE_INSTR_OFFSETS
	.align		4
        /*00c8*/ 	.byte	0x04, 0x31
        /*00ca*/ 	.short	(.L_31 - .L_30)


	//   ....[0]....
.L_30:
        /*00cc*/ 	.word	0x00001330


	//   ....[1]....
        /*00d0*/ 	.word	0x000013c0


	//   ....[2]....
        /*00d4*/ 	.word	0x000019f0


	//   ....[3]....
        /*00d8*/ 	.word	0x00001a00


	//   ....[4]....
        /*00dc*/ 	.word	0x00001a80


	//   ....[5]....
        /*00e0*/ 	.word	0x00001a90


	//   ....[6]....
        /*00e4*/ 	.word	0x00002090


	//   ....[7]....
        /*00e8*/ 	.word	0x000020a0


	//----- nvinfo : EIATTR_COOP_GROUP_MASK_REGIDS
	.align		4
.L_31:
        /*00ec*/ 	.byte	0x04, 0x29
        /*00ee*/ 	.short	(.L_33 - .L_32)


	//   ....[0]....
.L_32:
        /*00f0*/ 	.word	0xffffffff


	//   ....[1]....
        /*00f4*/ 	.word	0xffffffff


	//   ....[2]....
        /*00f8*/ 	.word	0xffffffff


	//----- nvinfo : EIATTR_COOP_GROUP_INSTR_OFFSETS
	.align		4
.L_33:
        /*00fc*/ 	.byte	0x04, 0x28
        /*00fe*/ 	.short	(.L_35 - .L_34)


	//   ....[0]....
.L_34:
        /*0100*/ 	.word	0x00000150


	//   ....[1]....
        /*0104*/ 	.word	0x00000730


	//   ....[2]....
        /*0108*/ 	.word	0x00000cf0


	//----- nvinfo : EIATTR_MBARRIER_INSTR_OFFSETS
	.align		4
.L_35:
        /*010c*/ 	.byte	0x04, 0x39
        /*010e*/ 	.short	(.L_37 - .L_36)


	//   ....[0]....
.L_36:
        /*0110*/ 	.word	0x00001480
        /*0114*/ 	.word	0x000000ff
        /*0118*/ 	.word	0x0000c000
        /*011c*/ 	.short	0x0100
        /*011e*/ 	.byte	0x35
	.zero		1


	//   ....[1]....
        /*0120*/ 	.word	0x00001b30
        /*0124*/ 	.word	0x000000ff
        /*0128*/ 	.word	0x0000c000
        /*012c*/ 	.short	0x010a
        /*012e*/ 	.byte	0x35
	.zero		1


	//   ....[2]....
        /*0130*/ 	.word	0x00001e10
        /*0134*/ 	.word	0x000000ff
        /*0138*/ 	.word	0x0000c000
        /*013c*/ 	.short	0x0108
        /*013e*/ 	.byte	0x35
	.zero		1


	//   ....[3]....
        /*0140*/ 	.word	0x00002130
        /*0144*/ 	.word	0x000000ff
        /*0148*/ 	.word	0x0000c000
        /*014c*/ 	.short	0x010a
        /*014e*/ 	.byte	0x35
	.zero		1


	//----- nvinfo : EIATTR_NUM_MBARRIERS
	.align		4
.L_37:
        /*0150*/ 	.byte	0x03, 0x38
        /*0152*/ 	.short	0x0001


	//----- nvinfo : EIATTR_EXIT_INSTR_OFFSETS
	.align		4
        /*0154*/ 	.byte	0x04, 0x1c
        /*0156*/ 	.short	(.L_39 - .L_38)


	//   ....[0]....
.L_38:
        /*0158*/ 	.word	0x00002120


	//----- nvinfo : EIATTR_REQNTID
	.align		4
.L_39:
        /*015c*/ 	.byte	0x04, 0x10
        /*015e*/ 	.short	(.L_41 - .L_40)
.L_40:
        /*0160*/ 	.word	0x00000080
        /*0164*/ 	.word	0x00000001
        /*0168*/ 	.word	0x00000001


	//----- nvinfo : EIATTR_CRS_STACK_SIZE
	.align		4
.L_41:
        /*016c*/ 	.byte	0x04, 0x1e
        /*016e*/ 	.short	(.L_43 - .L_42)
.L_42:
        /*0170*/ 	.word	0x00000000


	//----- nvinfo : EIATTR_CBANK_PARAM_SIZE
	.align		4
.L_43:
        /*0174*/ 	.byte	0x03, 0x19
        /*0176*/ 	.short	0x0050


	//----- nvinfo : EIATTR_PARAM_CBANK
	.align		4
        /*0178*/ 	.byte	0x04, 0x0a
        /*017a*/ 	.short	(.L_45 - .L_44)
	.align		4
.L_44:
        /*017c*/ 	.word	index@(.nv.constant0.gluon_wgmma)
        /*0180*/ 	.short	0x0210
        /*0182*/ 	.short	0x0050


	//----- nvinfo : EIATTR_SW_WAR
	.align		4
.L_45:
        /*0184*/ 	.byte	0x04, 0x36
        /*0186*/ 	.short	(.L_47 - .L_46)
.L_46:
        /*0188*/ 	.word	0x00000008
.L_47:


//--------------------- .nv.callgraph             --------------------------
	.section	.nv.callgraph,"",@"SHT_CUDA_CALLGRAPH"
	.align	4
	.sectionentsize	8
	.align		4
        /*0000*/ 	.word	0x00000000
	.align		4
        /*0004*/ 	.word	0xffffffff
	.align		4
        /*0008*/ 	.word	0x00000000
	.align		4
        /*000c*/ 	.word	0xfffffffe
	.align		4
        /*0010*/ 	.word	0x00000000
	.align		4
        /*0014*/ 	.word	0xfffffffd
	.align		4
        /*0018*/ 	.word	0x00000000
	.align		4
        /*001c*/ 	.word	0xfffffffc


//--------------------- .text.gluon_wgmma         --------------------------
	.section	.text.gluon_wgmma,"ax",@progbits
	.align	128
        .global         gluon_wgmma
        .type           gluon_wgmma,@function
        .size           gluon_wgmma,(.L_x_52 - gluon_wgmma)
        .other          gluon_wgmma,@"STO_CUDA_ENTRY STV_DEFAULT"
gluon_wgmma:
.text.gluon_wgmma:
[----:B------:R-:W-:Y:S01]  /*0000*/  LDC R1, c[0x0][0x28] ;  /* 0x00000a00ff017b82 */ /* 0x000fe20000000800 */
[----:B------:R-:W1:Y:S07]  /*0010*/  S2R R0, SR_TID.X ;  /* 0x0000000000007919 */ /* 0x000e6e0000002100 */
[----:B------:R-:W2:Y:S01]  /*0020*/  S2UR UR4, SR_CgaCtaId ;  /* 0x00000000000479c3 */ /* 0x000ea20000008800 */
[----:B------:R-:W-:Y:S01]  /*0030*/  UMOV UR53, 0x400 ;  /* 0x0000040000357882 */ /* 0x000fe20000000000 */
[----:B------:R-:W-:Y:S01]  /*0040*/  ULDC UR6, c[0x0][0xc] ;  /* 0x0000030000067ab9 */ /* 0x000fe20000000800 */
[----:B------:R-:W-:Y:S01]  /*0050*/  ULDC.64 UR18, c[0x0][0x250] ;  /* 0x0000940000127ab9 */ /* 0x000fe20000000a00 */
[----:B------:R-:W-:Y:S04]  /*0060*/  BSSY B0, `(.L_x_0) ;  /* 0x000001e000007945 */ /* 0x000fe80003800000 */
[----:B------:R-:W3:Y:S08]  /*0070*/  LDC R2, c[0x0][0x228] ;  /* 0x00008a00ff027b82 */ /* 0x000ef00000000800 */
[----:B------:R-:W4:Y:S08]  /*0080*/  LDC R14, c[0x0][0x230] ;  /* 0x00008c00ff0e7b82 */ /* 0x000f300000000800 */
[----:B------:R-:W-:Y:S01]  /*0090*/  S2UR UR55, SR_CTAID.Y ;  /* 0x00000000003779c3 */ /* 0x000fe20000002600 */
[----:B--2---:R-:W-:-:S03]  /*00a0*/  ULEA UR53, UR4, UR53, 0x18 ;  /* 0x0000003504357291 */ /* 0x004fc6000f8ec03f */
[----:B------:R-:W-:Y:S01]  /*00b0*/  ULDC UR4, c[0x0][0x10] ;  /* 0x0000040000047ab9 */ /* 0x000fe20000000800 */
[----:B-1----:R-:W-:-:S03]  /*00c0*/  LOP3.LUT R6, R0, 0x7f, RZ, 0xc0, !PT ;  /* 0x0000007f00067812 */ /* 0x002fc600078ec0ff */
[----:B------:R-:W1:Y:S01]  /*00d0*/  S2UR UR5, SR_CTAID.Z ;  /* 0x00000000000579c3 */ /* 0x000e620000002700 */
[----:B---3--:R-:W-:Y:S01]  /*00e0*/  VIADD R2, R2, 0xffffffff ;  /* 0xffffffff02027836 */ /* 0x008fe20000000000 */
[C---:B------:R-:W-:Y:S02]  /*00f0*/  ISETP.GE.U32.AND P0, PT, R6.reuse, 0x20, PT ;  /* 0x000000200600780c */ /* 0x040fe40003f06070 */
[C---:B------:R-:W-:Y:S02]  /*0100*/  ISETP.NE.U32.AND P2, PT, R6.reuse, RZ, PT ;  /* 0x000000ff0600720c */ /* 0x040fe40003f45070 */
[----:B------:R-:W-:Y:S02]  /*0110*/  LEA R15, R6, UR53, 0x2 ;  /* 0x00000035060f7c11 */ /* 0x000fe4000f8e10ff */
[----:B------:R-:W2:Y:S01]  /*0120*/  S2UR UR54, SR_CTAID.X ;  /* 0x00000000003679c3 */ /* 0x000ea20000002500 */
[----:B----4-:R-:W-:-:S06]  /*0130*/  VIADD R12, R14, 0xffffffff ;  /* 0xffffffff0e0c7836 */ /* 0x010fcc0000000000 */
[----:B------:R3:W-:Y:S01]  /*0140*/  @!P0 STS [R15], RZ ;  /* 0x000000ff0f008388 */ /* 0x0007e20000000800 */
[----:B------:R-:W-:-:S03]  /*0150*/  NOP ;  /* 0x0000000000007918 */ /* 0x000fc60000000000 */
[----:B------:R3:W-:Y:S01]  /*0160*/  @!P2 STS [UR53+0x24], R2 ;  /* 0x00002402ff00a988 */ /* 0x0007e20008000835 */
[----:B-1----:R-:W-:-:S03]  /*0170*/  UIMAD UR4, UR5, UR4, UR55 ;  /* 0x00000004050472a4 */ /* 0x002fc6000f8e0237 */
[----:B------:R3:W-:Y:S01]  /*0180*/  @!P2 STS [UR53+0x20], R12 ;  /* 0x0000200cff00a988 */ /* 0x0007e20008000835 */
[----:B--2---:R-:W-:-:S04]  /*0190*/  UIMAD UR4, UR4, UR6, UR54 ;  /* 0x00000006040472a4 */ /* 0x004fc8000f8e0236 */
[----:B------:R-:W-:-:S04]  /*01a0*/  UIMAD UR4, UR4, 0x180, URZ ;  /* 0x00000180040478a4 */ /* 0x000fc8000f8e023f */
[----:B------:R-:W-:-:S04]  /*01b0*/  UIADD3 UR52, UP0, UR4, UR18, URZ ;  /* 0x0000001204347290 */ /* 0x000fc8000ff1e03f */
[----:B------:R-:W-:Y:S01]  /*01c0*/  ULEA.HI.X.SX32 UR51, UR4, UR19, 0x1, UP0 ;  /* 0x0000001304337291 */ /* 0x000fe200080f0e3f */
[----:B---3--:R-:W-:Y:S11]  /*01d0*/  @P2 BRA `(.L_x_1) ;  /* 0x0000000000182947 */ /* 0x008ff60003800000 */
[----:B------:R-:W1:Y:S01]  /*01e0*/  LDS R3, [UR53+0x8] ;  /* 0x00000835ff037984 */ /* 0x000e620008000800 */
[----:B------:R-:W2:Y:S01]  /*01f0*/  LDC.64 R8, c[0x0][0x210] ;  /* 0x00008400ff087b82 */ /* 0x000ea20000000a00 */
[----:B------:R-:W-:Y:S02]  /*0200*/  IMAD.MOV.U32 R4, RZ, RZ, 0x70 ;  /* 0x00000070ff047424 */ /* 0x000fe400078e00ff */
[----:B--2---:R2:W-:Y:S03]  /*0210*/  STS.64 [UR53], R8 ;  /* 0x00000008ff007988 */ /* 0x0045e60008000a35 */
[----:B-1----:R-:W-:-:S05]  /*0220*/  LOP3.LUT R3, R3, 0x10, R4, 0xd8, !PT ;  /* 0x0000001003037812 */ /* 0x002fca00078ed804 */
[----:B------:R2:W-:Y:S02]  /*0230*/  STS [UR53+0x8], R3 ;  /* 0x00000803ff007988 */ /* 0x0005e40008000835 */
.L_x_1:
[----:B------:R-:W-:Y:S05]  /*0240*/  BSYNC B0 ;  /* 0x0000000000007941 */ /* 0x000fea0003800000 */
.L_x_0:
[----:B------:R-:W-:Y:S04]  /*0250*/  BSSY B0, `(.L_x_2) ;  /* 0x000000a000007945 */ /* 0x000fe80003800000 */
[----:B------:R-:W-:Y:S05]  /*0260*/  @P2 BRA `(.L_x_3) ;  /* 0x0000000000202947 */ /* 0x000fea0003800000 */
[----:B--2---:R-:W1:Y:S01]  /*0270*/  LDS R3, [UR53+0x34] ;  /* 0x00003435ff037984 */ /* 0x004e620008000800 */
[----:B------:R-:W-:Y:S02]  /*0280*/  IMAD.MOV.U32 R4, RZ, RZ, 0x3f000000 ;  /* 0x3f000000ff047424 */ /* 0x000fe400078e00ff */
[----:B------:R-:W-:Y:S01]  /*0290*/  @!P2 IMAD.MOV.U32 R5, RZ, RZ, 0x3f ;  /* 0x0000003fff05a424 */ /* 0x000fe200078e00ff */
[----:B------:R-:W2:Y:S02]  /*02a0*/  @!P2 LDS R8, [UR53+0x38] ;  /* 0x00003835ff08a984 */ /* 0x000ea40008000800 */
[----:B-1----:R-:W-:Y:S02]  /*02b0*/  LOP3.LUT R3, R3, 0xff000000, R4, 0xb8, !PT ;  /* 0xff00000003037812 */ /* 0x002fe400078eb804 */
[----:B--2---:R-:W-:-:S03]  /*02c0*/  @!P2 LOP3.LUT R4, R8, 0xff, R5, 0xb8, !PT ;  /* 0x000000ff0804a812 */ /* 0x004fc600078eb805 */
[----:B------:R1:W-:Y:S04]  /*02d0*/  STS [UR53+0x34], R3 ;  /* 0x00003403ff007988 */ /* 0x0003e80008000835 */
[----:B------:R1:W-:Y:S02]  /*02e0*/  @!P2 STS [UR53+0x38], R4 ;  /* 0x00003804ff00a988 */ /* 0x0003e40008000835 */
.L_x_3:
[----:B------:R-:W-:Y:S05]  /*02f0*/  BSYNC B0 ;  /* 0x0000000000007941 */ /* 0x000fea0003800000 */
.L_x_2:
[----:B------:R-:W-:Y:S04]  /*0300*/  BSSY B0, `(.L_x_4) ;  /* 0x000000e000007945 */ /* 0x000fe80003800000 */
[----:B------:R-:W-:Y:S05]  /*0310*/  @P2 BRA `(.L_x_5) ;  /* 0x0000000000302947 */ /* 0x000fea0003800000 */
[----:B-1----:R-:W1:Y:S01]  /*0320*/  LDS R4, [UR53+0x34] ;  /* 0x00003435ff047984 */ /* 0x002e620008000800 */
[----:B------:R-:W3:Y:S03]  /*0330*/  LDC.64 R10, c[0x0][0x238] ;  /* 0x00008e00ff0a7b82 */ /* 0x000ee60000000a00 */
[----:B--2---:R-:W2:Y:S01]  /*0340*/  LDS R3, [UR53+0x1c] ;  /* 0x00001c35ff037984 */ /* 0x004ea20008000800 */
[C---:B---3--:R-:W-:Y:S01]  /*0350*/  SHF.L.U64.HI R8, R10.reuse, 0x1, R11 ;  /* 0x000000010a087819 */ /* 0x048fe2000001020b */
[----:B------:R-:W-:-:S03]  /*0360*/  IMAD.SHL.U32 R5, R10, 0x2, RZ ;  /* 0x000000020a057824 */ /* 0x000fc600078e00ff */
[--C-:B------:R-:W-:Y:S02]  /*0370*/  SHF.R.U32.HI R10, RZ, 0x4, R8.reuse ;  /* 0x00000004ff0a7819 */ /* 0x100fe40000011608 */
[----:B------:R-:W-:-:S05]  /*0380*/  SHF.R.U64 R5, R5, 0x4, R8 ;  /* 0x0000000405057819 */ /* 0x000fca0000001208 */
[----:B------:R3:W-:Y:S01]  /*0390*/  STS [UR53+0xc], R5 ;  /* 0x00000c05ff007988 */ /* 0x0007e20008000835 */
[----:B-1----:R-:W-:Y:S02]  /*03a0*/  LOP3.LUT R4, R4, 0x7, RZ, 0xb8, !PT ;  /* 0x0000000704047812 */ /* 0x002fe400078eb8ff */
[----:B--2---:R-:W-:-:S03]  /*03b0*/  LOP3.LUT R3, R3, 0xf, R10, 0xb8, !PT ;  /* 0x0000000f03037812 */ /* 0x004fc600078eb80a */
[----:B------:R3:W-:Y:S04]  /*03c0*/  STS [UR53+0x34], R4 ;  /* 0x00003404ff007988 */ /* 0x0007e80008000835 */
[----:B------:R3:W-:Y:S02]  /*03d0*/  STS [UR53+0x1c], R3 ;  /* 0x00001c03ff007988 */ /* 0x0007e40008000835 */
.L_x_5:
[----:B------:R-:W-:Y:S05]  /*03e0*/  BSYNC B0 ;  /* 0x0000000000007941 */ /* 0x000fea0003800000 */
.L_x_4:
[----:B------:R-:W-:Y:S04]  /*03f0*/  BSSY B1, `(.L_x_6) ;  /* 0x000001b000017945 */ /* 0x000fe80003800000 */
[----:B------:R-:W-:Y:S01]  /*0400*/  BSSY B0, `(.L_x_7) ;  /* 0x0000016000007945 */ /* 0x000fe20003800000 */
[----:B--2---:R-:W-:-:S03]  /*0410*/  IMAD.MOV.U32 R8, RZ, RZ, RZ ;  /* 0x000000ffff087224 */ /* 0x004fc600078e00ff */
[----:B------:R-:W-:Y:S05]  /*0420*/  @P2 BRA `(.L_x_8) ;  /* 0x0000000000202947 */ /* 0x000fea0003800000 */
[----:B-1-3--:R-:W1:Y:S02]  /*0430*/  LDS R3, [UR53+0x34] ;  /* 0x00003435ff037984 */ /* 0x00ae640008000800 */
[----:B-1----:R-:W-:-:S05]  /*0440*/  LOP3.LUT R3, R3, 0x38, RZ, 0xb8, !PT ;  /* 0x0000003803037812 */ /* 0x002fca00078eb8ff */
[----:B------:R1:W-:Y:S01]  /*0450*/  STS [UR53+0x34], R3 ;  /* 0x00003403ff007988 */ /* 0x0003e20008000835 */
[----:B------:R-:W-:Y:S05]  /*0460*/  @P2 BRA `(.L_x_9) ;  /* 0x0000000000202947 */ /* 0x000fea0003800000 */
[----:B-1----:R-:W1:Y:S01]  /*0470*/  LDS R3, [UR53+0x8] ;  /* 0x00000835ff037984 */ /* 0x002e620008000800 */
[----:B------:R-:W-:-:S05]  /*0480*/  IMAD.MOV.U32 R4, RZ, RZ, 0x780 ;  /* 0x00000780ff047424 */ /* 0x000fca00078e00ff */
[----:B-1----:R-:W-:-:S05]  /*0490*/  LOP3.LUT R3, R3, 0x500, R4, 0xd8, !PT ;  /* 0x0000050003037812 */ /* 0x002fca00078ed804 */
[----:B------:R2:W-:Y:S02]  /*04a0*/  STS [UR53+0x8], R3 ;  /* 0x00000803ff007988 */ /* 0x0005e40008000835 */
.L_x_8:
[----:B------:R-:W-:Y:S05]  /*04b0*/  @P2 BRA `(.L_x_10) ;  /* 0x0000000000282947 */ /* 0x000fea0003800000 */
[----:B-123--:R-:W1:Y:S02]  /*04c0*/  LDS R3, [UR53+0x8] ;  /* 0x00000835ff037984 */ /* 0x00ee640008000800 */
[----:B-1----:R-:W-:-:S05]  /*04d0*/  LOP3.LUT R3, R3, 0x1800, RZ, 0xb8, !PT ;  /* 0x0000180003037812 */ /* 0x002fca00078eb8ff */
[----:B------:R2:W-:Y:S02]  /*04e0*/  STS [UR53+0x8], R3 ;  /* 0x00000803ff007988 */ /* 0x0005e40008000835 */
.L_x_9:
[----:B------:R-:W-:Y:S05]  /*04f0*/  @P2 BREAK B0 ;  /* 0x0000000000002942 */ /* 0x000fea0003800000 */
[----:B------:R-:W-:Y:S05]  /*0500*/  @P2 BRA `(.L_x_11) ;  /* 0x0000000000242947 */ /* 0x000fea0003800000 */
[----:B------:R-:W3:Y:S01]  /*0510*/  LDS R4, [UR53+0x8] ;  /* 0x00000835ff047984 */ /* 0x000ee20008000800 */
[----:B-12---:R-:W-:-:S05]  /*0520*/  IMAD.MOV.U32 R3, RZ, RZ, 0x6000 ;  /* 0x00006000ff037424 */ /* 0x006fca00078e00ff */
[----:B---3--:R-:W-:-:S04]  /*0530*/  LOP3.LUT R3, R4, 0x6000, R3, 0xd8, !PT ;  /* 0x0000600004037812 */ /* 0x008fc800078ed803 */
[----:B------:R-:W-:-:S05]  /*0540*/  LOP3.LUT R3, R3, 0x400000, RZ, 0xb8, !PT ;  /* 0x0040000003037812 */ /* 0x000fca00078eb8ff */
[----:B------:R4:W-:Y:S02]  /*0550*/  STS [UR53+0x8], R3 ;  /* 0x00000803ff007988 */ /* 0x0009e40008000835 */
.L_x_10:
[----:B------:R-:W-:Y:S05]  /*0560*/  BSYNC B0 ;  /* 0x0000000000007941 */ /* 0x000fea0003800000 */
.L_x_7:
[----:B-1234-:R-:W1:Y:S02]  /*0570*/  @!P2 LDS R3, [UR53+0x8] ;  /* 0x00000835ff03a984 */ /* 0x01ee640008000800 */
[----:B-1----:R-:W-:-:S05]  /*0580*/  @!P2 LOP3.LUT R3, R3, 0x8000, RZ, 0xb8, !PT ;  /* 0x000080000303a812 */ /* 0x002fca00078eb8ff */
[----:B------:R3:W-:Y:S02]  /*0590*/  @!P2 STS [UR53+0x8], R3 ;  /* 0x00000803ff00a988 */ /* 0x0007e40008000835 */
.L_x_11:
[----:B------:R-:W-:Y:S05]  /*05a0*/  BSYNC B1 ;  /* 0x0000000000017941 */ /* 0x000fea0003800000 */
.L_x_6:
[----:B------:R-:W-:Y:S05]  /*05b0*/  WARPSYNC.ALL ;  /* 0x0000000000007948 */ /* 0x000fea0003800000 */
[----:B------:R-:W4:Y:S02]  /*05c0*/  LDC R7, c[0x0][0x22c] ;  /* 0x00008b00ff077b82 */ /* 0x000f240000000800 */
[----:B----4-:R-:W-:Y:S01]  /*05d0*/  VIADD R7, R7, 0xffffffff ;  /* 0xffffffff07077836 */ /* 0x010fe20000000000 */
[----:B------:R-:W-:Y:S06]  /*05e0*/  @P0 BRA `(.L_x_12) ;  /* 0x00000000002c0947 */ /* 0x000fec0003800000 */
[----:B-123--:R-:W1:Y:S01]  /*05f0*/  S2R R3, SR_LANEID ;  /* 0x0000000000037919 */ /* 0x00ee620000000000 */
[----:B------:R-:W-:Y:S05]  /*0600*/  WARPSYNC.ALL ;  /* 0x0000000000007948 */ /* 0x000fea0003800000 */
[----:B-1----:R-:W-:-:S05]  /*0610*/  IMAD.SHL.U32 R3, R3, 0x4, RZ ;  /* 0x0000000403037824 */ /* 0x002fca00078e00ff */
[----:B------:R-:W1:Y:S01]  /*0620*/  LDS R9, [R3+UR53] ;  /* 0x0000003503097984 */ /* 0x000e620008000800 */
[----:B------:R-:W-:Y:S01]  /*0630*/  IADD3 R4, P1, R3, UR52, RZ ;  /* 0x0000003403047c10 */ /* 0x000fe2000ff3e0ff */
[----:B------:R-:W-:-:S04]  /*0640*/  UMOV UR50, UR52 ;  /* 0x0000003400327c82 */ /* 0x000fc80008000000 */
[----:B------:R-:W-:-:S05]  /*0650*/  IMAD.X R5, RZ, RZ, UR51, P1 ;  /* 0x00000033ff057e24 */ /* 0x000fca00088e06ff */
[----:B-1----:R4:W5:Y:S01]  /*0660*/  ATOMG.E.EXCH.STRONG.GPU PT, RZ, [R4], R9 ;  /* 0x0000000904ff73a8 */ /* 0x00296200041ee100 */
[----:B------:R-:W-:-:S04]  /*0670*/  DEPBAR {5,4,3,2,1,0} ;  /* 0x0000003f0000791a */ /* 0x000fc80000000000 */
[----:B------:R4:W-:Y:S01]  /*0680*/  UTMACCTL.IV [UR50] ;  /* 0x00000000320079b9 */ /* 0x0009e20008000000 */
[----:B------:R-:W-:Y:S01]  /*0690*/  NOP ;  /* 0x0000000000007918 */ /* 0x000fe20000000000 */
.L_x_12:
[----:B------:R-:W-:Y:S05]  /*06a0*/  @P0 BRA `(.L_x_13) ;  /* 0x00000000000c0947 */ /* 0x000fea0003800000 */
[----:B------:R0:W-:Y:S01]  /*06b0*/  UTMACMDFLUSH ;  /* 0x00000000000079b7 */ /* 0x0001e20000000000 */
[----:B------:R-:W-:Y:S05]  /*06c0*/  @P0 BRA `(.L_x_13) ;  /* 0x0000000000040947 */ /* 0x000fea0003800000 */
[----:B------:R-:W-:-:S04]  /*06d0*/  DEPBAR.LE SB0, 0x0 ;  /* 0x000080000000791a */ /* 0x000fc80000000000 */
.L_x_13:
[----:B------:R-:W-:Y:S05]  /*06e0*/  WARPSYNC.ALL ;  /* 0x0000000000007948 */ /* 0x000fea0003800000 */
[----:B-----5:R-:W-:Y:S06]  /*06f0*/  BAR.SYNC.DEFER_BLOCKING 0x0 ;  /* 0x0000000000007b1d */ /* 0x020fec0000010000 */
[----:B------:R-:W-:Y:S02]  /*0700*/  BSSY B1, `(.L_x_14) ;  /* 0x000000b000017945 */ /* 0x000fe40003800000 */
[----:B------:R-:W-:Y:S06]  /*0710*/  BAR.SYNC.DEFER_BLOCKING 0x0 ;  /* 0x0000000000007b1d */ /* 0x000fec0000010000 */
[----:B------:R5:W-:Y:S01]  /*0720*/  @!P0 STS [R15], RZ ;  /* 0x000000ff0f008388 */ /* 0x000be20000000800 */
[----:B------:R-:W-:Y:S01]  /*0730*/  NOP ;  /* 0x0000000000007918 */ /* 0x000fe20000000000 */
[----:B------:R-:W-:Y:S05]  /*0740*/  @P2 BRA `(.L_x_15) ;  /* 0x0000000000182947 */ /* 0x000fea0003800000 */
[----:B-123--:R-:W1:Y:S01]  /*0750*/  LDS R3, [UR53+0x8] ;  /* 0x00000835ff037984 */ /* 0x00ee620008000800 */
[----:B------:R-:W2:Y:S01]  /*0760*/  LDC.64 R10, c[0x0][0x218] ;  /* 0x00008600ff0a7b82 */ /* 0x000ea20000000a00 */
[----:B----4-:R-:W-:Y:S02]  /*0770*/  IMAD.MOV.U32 R4, RZ, RZ, 0x70 ;  /* 0x00000070ff047424 */ /* 0x010fe400078e00ff */
[----:B--2---:R2:W-:Y:S03]  /*0780*/  STS.64 [UR53], R10 ;  /* 0x0000000aff007988 */ /* 0x0045e60008000a35 */
[----:B-1----:R-:W-:-:S05]  /*0790*/  LOP3.LUT R3, R3, 0x10, R4, 0xd8, !PT ;  /* 0x0000001003037812 */ /* 0x002fca00078ed804 */
[----:B------:R2:W-:Y:S02]  /*07a0*/  STS [UR53+0x8], R3 ;  /* 0x00000803ff007988 */ /* 0x0005e40008000835 */
.L_x_15:
[----:B----4-:R-:W-:Y:S05]  /*07b0*/  BSYNC B1 ;  /* 0x0000000000017941 */ /* 0x010fea0003800000 */
.L_x_14:
[----:B------:R-:W-:Y:S04]  /*07c0*/  BSSY B1, `(.L_x_16) ;  /* 0x000000a000017945 */ /* 0x000fe80003800000 */
[----:B------:R-:W-:Y:S05]  /*07d0*/  @P2 BRA `(.L_x_17) ;  /* 0x0000000000202947 */ /* 0x000fea0003800000 */
[----:B-123--:R-:W1:Y:S01]  /*07e0*/  LDS R3, [UR53+0x34] ;  /* 0x00003435ff037984 */ /* 0x00ee620008000800 */
[----:B------:R-:W-:Y:S02]  /*07f0*/  IMAD.MOV.U32 R10, RZ, RZ, 0x3f000000 ;  /* 0x3f000000ff0a7424 */ /* 0x000fe400078e00ff */
[----:B------:R-:W-:Y:S01]  /*0800*/  @!P2 IMAD.MOV.U32 R4, RZ, RZ, 0x7f ;  /* 0x0000007fff04a424 */ /* 0x000fe200078e00ff */
[----:B------:R-:W2:Y:S02]  /*0810*/  @!P2 LDS R5, [UR53+0x38] ;  /* 0x00003835ff05a984 */ /* 0x000ea40008000800 */
[----:B-1----:R-:W-:Y:S02]  /*0820*/  LOP3.LUT R3, R3, 0xff000000, R10, 0xb8, !PT ;  /* 0xff00000003037812 */ /* 0x002fe400078eb80a */
[----:B--2---:R-:W-:-:S03]  /*0830*/  @!P2 LOP3.LUT R4, R5, 0xff, R4, 0xb8, !PT ;  /* 0x000000ff0504a812 */ /* 0x004fc600078eb804 */
[----:B------:R4:W-:Y:S04]  /*0840*/  STS [UR53+0x34], R3 ;  /* 0x00003403ff007988 */ /* 0x0009e80008000835 */
[----:B------:R4:W-:Y:S02]  /*0850*/  @!P2 STS [UR53+0x38], R4 ;  /* 0x00003804ff00a988 */ /* 0x0009e40008000835 */
.L_x_17:
[----:B------:R-:W-:Y:S05]  /*0860*/  BSYNC B1 ;  /* 0x0000000000017941 */ /* 0x000fea0003800000 */
.L_x_16:
[----:B------:R-:W-:Y:S04]  /*0870*/  BSSY B1, `(.L_x_18) ;  /* 0x0000004000017945 */ /* 0x000fe80003800000 */
[----:B------:R-:W-:Y:S05]  /*0880*/  @P2 BRA `(.L_x_19) ;  /* 0x0000000000082947 */ /* 0x000fea0003800000 */
[----:B------:R1:W-:Y:S04]  /*0890*/  STS [UR53+0x24], R12 ;  /* 0x0000240cff007988 */ /* 0x0003e80008000835 */
[----:B------:R1:W-:Y:S02]  /*08a0*/  STS [UR53+0x20], R7 ;  /* 0x00002007ff007988 */ /* 0x0003e40008000835 */
.L_x_19:
[----:B------:R-:W-:Y:S05]  /*08b0*/  BSYNC B1 ;  /* 0x0000000000017941 */ /* 0x000fea0003800000 */
.L_x_18:
[----:B------:R-:W-:Y:S04]  /*08c0*/  BSSY B1, `(.L_x_20) ;  /* 0x000000e000017945 */ /* 0x000fe80003800000 */
[----:B------:R-:W-:Y:S05]  /*08d0*/  @P2 BRA `(.L_x_21) ;  /* 0x0000000000302947 */ /* 0x000fea0003800000 */
[----:B----4-:R-:W4:Y:S01]  /*08e0*/  LDS R4, [UR53+0x34] ;  /* 0x00003435ff047984 */ /* 0x010f220008000800 */
[----:B-1----:R-:W1:Y:S03]  /*08f0*/  LDC.64 R12, c[0x0][0x240] ;  /* 0x00009000ff0c7b82 */ /* 0x002e660000000a00 */
[----:B--23--:R-:W2:Y:S01]  /*0900*/  LDS R3, [UR53+0x1c] ;  /* 0x00001c35ff037984 */ /* 0x00cea20008000800 */
[C---:B-1----:R-:W-:Y:S01]  /*0910*/  SHF.L.U64.HI R10, R12.reuse, 0x1, R13 ;  /* 0x000000010c0a7819 */ /* 0x042fe2000001020d */
[----:B------:R-:W-:-:S03]  /*0920*/  IMAD.SHL.U32 R5, R12, 0x2, RZ ;  /* 0x000000020c057824 */ /* 0x000fc600078e00ff */
[--C-:B------:R-:W-:Y:S02]  /*0930*/  SHF.R.U32.HI R12, RZ, 0x4, R10.reuse ;  /* 0x00000004ff0c7819 */ /* 0x100fe4000001160a */
[----:B------:R-:W-:-:S05]  /*0940*/  SHF.R.U64 R5, R5, 0x4, R10 ;  /* 0x0000000405057819 */ /* 0x000fca000000120a */
[----:B------:R1:W-:Y:S01]  /*0950*/  STS [UR53+0xc], R5 ;  /* 0x00000c05ff007988 */ /* 0x0003e20008000835 */
[----:B----4-:R-:W-:Y:S02]  /*0960*/  LOP3.LUT R4, R4, 0x7, RZ, 0xb8, !PT ;  /* 0x0000000704047812 */ /* 0x010fe400078eb8ff */
[----:B--2---:R-:W-:-:S03]  /*0970*/  LOP3.LUT R3, R3, 0xf, R12, 0xb8, !PT ;  /* 0x0000000f03037812 */ /* 0x004fc600078eb80c */
[----:B------:R1:W-:Y:S04]  /*0980*/  STS [UR53+0x34], R4 ;  /* 0x00003404ff007988 */ /* 0x0003e80008000835 */
[----:B------:R1:W-:Y:S02]  /*0990*/  STS [UR53+0x1c], R3 ;  /* 0x00001c03ff007988 */ /* 0x0003e40008000835 */
.L_x_21:
[----:B------:R-:W-:Y:S05]  /*09a0*/  BSYNC B1 ;  /* 0x0000000000017941 */ /* 0x000fea0003800000 */
.L_x_20:
[----:B------:R-:W-:Y:S04]  /*09b0*/  BSSY B2, `(.L_x_22) ;  /* 0x000001a000027945 */ /* 0x000fe80003800000 */
[----:B------:R-:W-:Y:S04]  /*09c0*/  BSSY B1, `(.L_x_23) ;  /* 0x0000015000017945 */ /* 0x000fe80003800000 */
[----:B------:R-:W-:Y:S05]  /*09d0*/  @P2 BRA `(.L_x_24) ;  /* 0x0000000000202947 */ /* 0x000fea0003800000 */
[----:B-1234-:R-:W1:Y:S02]  /*09e0*/  LDS R3, [UR53+0x34] ;  /* 0x00003435ff037984 */ /* 0x01ee640008000800 */
[----:B-1----:R-:W-:-:S05]  /*09f0*/  LOP3.LUT R3, R3, 0x38, RZ, 0xb8, !PT ;  /* 0x0000003803037812 */ /* 0x002fca00078eb8ff */
[----:B------:R1:W-:Y:S01]  /*0a00*/  STS [UR53+0x34], R3 ;  /* 0x00003403ff007988 */ /* 0x0003e20008000835 */
[----:B------:R-:W-:Y:S05]  /*0a10*/  @P2 BRA `(.L_x_25) ;  /* 0x0000000000202947 */ /* 0x000fea0003800000 */
[----:B-1----:R-:W1:Y:S01]  /*0a20*/  LDS R3, [UR53+0x8] ;  /* 0x00000835ff037984 */ /* 0x002e620008000800 */
[----:B------:R-:W-:-:S05]  /*0a30*/  IMAD.MOV.U32 R4, RZ, RZ, 0x780 ;  /* 0x00000780ff047424 */ /* 0x000fca00078e00ff */
[----:B-1----:R-:W-:-:S05]  /*0a40*/  LOP3.LUT R3, R3, 0x500, R4, 0xd8, !PT ;  /* 0x0000050003037812 */ /* 0x002fca00078ed804 */
[----:B------:R1:W-:Y:S02]  /*0a50*/  STS [UR53+0x8], R3 ;  /* 0x00000803ff007988 */ /* 0x0003e40008000835 */
.L_x_24:
[----:B------:R-:W-:Y:S05]  /*0a60*/  @P2 BRA `(.L_x_26) ;  /* 0x0000000000282947 */ /* 0x000fea0003800000 */
[----:B-1234-:R-:W1:Y:S02]  /*0a70*/  LDS R3, [UR53+0x8] ;  /* 0x00000835ff037984 */ /* 0x01ee640008000800 */
[----:B-1----:R-:W-:-:S05]  /*0a80*/  LOP3.LUT R3, R3, 0x1800, RZ, 0xb8, !PT ;  /* 0x0000180003037812 */ /* 0x002fca00078eb8ff */
[----:B------:R2:W-:Y:S02]  /*0a90*/  STS [UR53+0x8], R3 ;  /* 0x00000803ff007988 */ /* 0x0005e40008000835 */
.L_x_25:
[----:B------:R-:W-:Y:S05]  /*0aa0*/  @P2 BREAK B1 ;  /* 0x0000000000012942 */ /* 0x000fea0003800000 */
[----:B------:R-:W-:Y:S05]  /*0ab0*/  @P2 BRA `(.L_x_27) ;  /* 0x0000000000242947 */ /* 0x000fea0003800000 */
[----:B-12---:R-:W1:Y:S01]  /*0ac0*/  LDS R3, [UR53+0x8] ;  /* 0x00000835ff037984 */ /* 0x006e620008000800 */
[----:B------:R-:W-:-:S05]  /*0ad0*/  IMAD.MOV.U32 R4, RZ, RZ, 0x6000 ;  /* 0x00006000ff047424 */ /* 0x000fca00078e00ff */
[----:B-1----:R-:W-:-:S04]  /*0ae0*/  LOP3.LUT R3, R3, 0x6000, R4, 0xd8, !PT ;  /* 0x0000600003037812 */ /* 0x002fc800078ed804 */
[----:B------:R-:W-:-:S05]  /*0af0*/  LOP3.LUT R3, R3, 0x400000, RZ, 0xb8, !PT ;  /* 0x0040000003037812 */ /* 0x000fca00078eb8ff */
[----:B------:R1:W-:Y:S02]  /*0b00*/  STS [UR53+0x8], R3 ;  /* 0x00000803ff007988 */ /* 0x0003e40008000835 */
.L_x_26:
[----:B------:R-:W-:Y:S05]  /*0b10*/  BSYNC B1 ;  /* 0x0000000000017941 */ /* 0x000fea0003800000 */
.L_x_23:
[----:B-1234-:R-:W1:Y:S02]  /*0b20*/  @!P2 LDS R3, [UR53+0x8] ;  /* 0x00000835ff03a984 */ /* 0x01ee640008000800 */
[----:B-1----:R-:W-:-:S05]  /*0b30*/  @!P2 LOP3.LUT R3, R3, 0x8000, RZ, 0xb8, !PT ;  /* 0x000080000303a812 */ /* 0x002fca00078eb8ff */
[----:B------:R3:W-:Y:S02]  /*0b40*/  @!P2 STS [UR53+0x8], R3 ;  /* 0x00000803ff00a988 */ /* 0x0007e40008000835 */
.L_x_27:
[----:B------:R-:W-:Y:S05]  /*0b50*/  BSYNC B2 ;  /* 0x0000000000027941 */ /* 0x000fea0003800000 */
.L_x_22:
[----:B------:R-:W-:Y:S05]  /*0b60*/  WARPSYNC.ALL ;  /* 0x0000000000007948 */ /* 0x000fea0003800000 */
[----:B------:R-:W-:-:S04]  /*0b70*/  UIADD3 UR49, UR4, 0x80, URZ ;  /* 0x0000008004317890 */ /* 0x000fc8000fffe03f */
[----:B------:R-:W-:-:S04]  /*0b80*/  UIADD3 UR50, UP0, UR49, UR18, URZ ;  /* 0x0000001231327290 */ /* 0x000fc8000ff1e03f */
[----:B------:R-:W-:Y:S01]  /*0b90*/  ULEA.HI.X.SX32 UR49, UR49, UR19, 0x1, UP0 ;  /* 0x0000001331317291 */ /* 0x000fe200080f0e3f */
[----:B------:R-:W-:Y:S11]  /*0ba0*/  @P0 BRA `(.L_x_28) ;  /* 0x00000000002c0947 */ /* 0x000ff60003800000 */
[----:B-123--:R-:W1:Y:S01]  /*0bb0*/  S2R R3, SR_LANEID ;  /* 0x0000000000037919 */ /* 0x00ee620000000000 */
[----:B------:R-:W-:Y:S05]  /*0bc0*/  WARPSYNC.ALL ;  /* 0x0000000000007948 */ /* 0x000fea0003800000 */
[----:B-1----:R-:W-:-:S05]  /*0bd0*/  IMAD.SHL.U32 R9, R3, 0x4, RZ ;  /* 0x0000000403097824 */ /* 0x002fca00078e00ff */
[----:B------:R-:W1:Y:S01]  /*0be0*/  LDS R3, [R9+UR53] ;  /* 0x0000003509037984 */ /* 0x000e620008000800 */
[----:B------:R-:W-:Y:S01]  /*0bf0*/  IADD3 R4, P1, R9, UR50, RZ ;  /* 0x0000003209047c10 */ /* 0x000fe2000ff3e0ff */
[----:B------:R-:W-:-:S04]  /*0c00*/  UMOV UR48, UR50 ;  /* 0x0000003200307c82 */ /* 0x000fc80008000000 */
[----:B------:R-:W-:-:S05]  /*0c10*/  IMAD.X R5, RZ, RZ, UR49, P1 ;  /* 0x00000031ff057e24 */ /* 0x000fca00088e06ff */
[----:B-1----:R4:W2:Y:S01]  /*0c20*/  ATOMG.E.EXCH.STRONG.GPU PT, RZ, [R4], R3 ;  /* 0x0000000304ff73a8 */ /* 0x0028a200041ee100 */
[----:B------:R-:W-:-:S04]  /*0c30*/  DEPBAR {5,4,3,2,1,0} ;  /* 0x0000003f0000791a */ /* 0x000fc80000000000 */
[----:B------:R4:W-:Y:S01]  /*0c40*/  UTMACCTL.IV [UR48] ;  /* 0x00000000300079b9 */ /* 0x0009e20008000000 */
[----:B------:R-:W-:Y:S01]  /*0c50*/  NOP ;  /* 0x0000000000007918 */ /* 0x000fe20000000000 */
.L_x_28:
[----:B------:R-:W-:Y:S05]  /*0c60*/  @P0 BRA `(.L_x_29) ;  /* 0x00000000000c0947 */ /* 0x000fea0003800000 */
[----:B------:R0:W-:Y:S01]  /*0c70*/  UTMACMDFLUSH ;  /* 0x00000000000079b7 */ /* 0x0001e20000000000 */
[----:B------:R-:W-:Y:S05]  /*0c80*/  @P0 BRA `(.L_x_29) ;  /* 0x0000000000040947 */ /* 0x000fea0003800000 */
[----:B------:R-:W-:-:S04]  /*0c90*/  DEPBAR.LE SB0, 0x0 ;  /* 0x000080000000791a */ /* 0x000fc80000000000 */
.L_x_29:
[----:B------:R-:W-:Y:S05]  /*0ca0*/  WARPSYNC.ALL ;  /* 0x0000000000007948 */ /* 0x000fea0003800000 */
[----:B--2---:R-:W-:Y:S06]  /*0cb0*/  BAR.SYNC.DEFER_BLOCKING 0x0 ;  /* 0x0000000000007b1d */ /* 0x004fec0000010000 */
[----:B------:R-:W-:Y:S02]  /*0cc0*/  BSSY B2, `(.L_x_30) ;  /* 0x000000b000027945 */ /* 0x000fe40003800000 */
[----:B------:R-:W-:Y:S06]  /*0cd0*/  BAR.SYNC.DEFER_BLOCKING 0x0 ;  /* 0x0000000000007b1d */ /* 0x000fec0000010000 */
[----:B------:R2:W-:Y:S01]  /*0ce0*/  @!P0 STS [R15], RZ ;  /* 0x000000ff0f008388 */ /* 0x0005e20000000800 */
[----:B------:R-:W-:Y:S01]  /*0cf0*/  NOP ;  /* 0x0000000000007918 */ /* 0x000fe20000000000 */
[----:B------:R-:W-:Y:S05]  /*0d00*/  @P2 BRA `(.L_x_31) ;  /* 0x0000000000182947 */ /* 0x000fea0003800000 */
[----:B-1-34-:R-:W1:Y:S01]  /*0d10*/  LDS R3, [UR53+0x8] ;  /* 0x00000835ff037984 */ /* 0x01ae620008000800 */
[----:B------:R-:W3:Y:S01]  /*0d20*/  LDC.64 R10, c[0x0][0x220] ;  /* 0x00008800ff0a7b82 */ /* 0x000ee20000000a00 */
[----:B------:R-:W-:Y:S02]  /*0d30*/  IMAD.MOV.U32 R4, RZ, RZ, 0x70 ;  /* 0x00000070ff047424 */ /* 0x000fe400078e00ff */
[----:B---3--:R3:W-:Y:S03]  /*0d40*/  STS.64 [UR53], R10 ;  /* 0x0000000aff007988 */ /* 0x0087e60008000a35 */
[----:B-1----:R-:W-:-:S05]  /*0d50*/  LOP3.LUT R3, R3, 0x10, R4, 0xd8, !PT ;  /* 0x0000001003037812 */ /* 0x002fca00078ed804 */
[----:B------:R3:W-:Y:S02]  /*0d60*/  STS [UR53+0x8], R3 ;  /* 0x00000803ff007988 */ /* 0x0007e40008000835 */
.L_x_31:
[----:B----4-:R-:W-:Y:S05]  /*0d70*/  BSYNC B2 ;  /* 0x0000000000027941 */ /* 0x010fea0003800000 */
.L_x_30:
[----:B------:R-:W-:Y:S04]  /*0d80*/  BSSY B3, `(.L_x_32) ;  /* 0x0000011000037945 */ /* 0x000fe80003800000 */
[----:B------:R-:W-:Y:S04]  /*0d90*/  BSSY B2, `(.L_x_33) ;  /* 0x000000e000027945 */ /* 0x000fe80003800000 */
[----:B------:R-:W-:Y:S05]  /*0da0*/  @P2 BRA `(.L_x_34) ;  /* 0x0000000000242947 */ /* 0x000fea0003800000 */
[----:B-1-3--:R-:W1:Y:S01]  /*0db0*/  LDS R3, [UR53+0x34] ;  /* 0x00003435ff037984 */ /* 0x00ae620008000800 */
[----:B------:R-:W-:-:S05]  /*0dc0*/  IMAD.MOV.U32 R4, RZ, RZ, 0x3f000000 ;  /* 0x3f000000ff047424 */ /* 0x000fca00078e00ff */
[----:B-1----:R-:W-:-:S05]  /*0dd0*/  LOP3.LUT R3, R3, 0xff000000, R4, 0xb8, !PT ;  /* 0xff00000003037812 */ /* 0x002fca00078eb804 */
[----:B------:R1:W-:Y:S01]  /*0de0*/  STS [UR53+0x34], R3 ;  /* 0x00003403ff007988 */ /* 0x0003e20008000835 */
[----:B------:R-:W-:Y:S05]  /*0df0*/  @P2 BRA `(.L_x_35) ;  /* 0x00000000001c2947 */ /* 0x000fea0003800000 */
[----:B-1----:R-:W1:Y:S01]  /*0e00*/  LDS R3, [UR53+0x38] ;  /* 0x00003835ff037984 */ /* 0x002e620008000800 */
[----:B------:R-:W-:-:S05]  /*0e10*/  IMAD.MOV.U32 R4, RZ, RZ, 0x3f ;  /* 0x0000003fff047424 */ /* 0x000fca00078e00ff */
[----:B-1----:R-:W-:-:S05]  /*0e20*/  LOP3.LUT R3, R3, 0xff, R4, 0xb8, !PT ;  /* 0x000000ff03037812 */ /* 0x002fca00078eb804 */
[----:B------:R4:W-:Y:S02]  /*0e30*/  STS [UR53+0x38], R3 ;  /* 0x00003803ff007988 */ /* 0x0009e40008000835 */
.L_x_34:
[----:B------:R-:W-:Y:S05]  /*0e40*/  @P2 BREAK B2 ;  /* 0x0000000000022942 */ /* 0x000fea0003800000 */
[----:B------:R-:W-:Y:S05]  /*0e50*/  @P2 BRA `(.L_x_36) ;  /* 0x00000000000c2947 */ /* 0x000fea0003800000 */
[----:B------:R1:W-:Y:S02]  /*0e60*/  STS [UR53+0x20], R7 ;  /* 0x00002007ff007988 */ /* 0x0003e40008000835 */
.L_x_35:
[----:B------:R-:W-:Y:S05]  /*0e70*/  BSYNC B2 ;  /* 0x0000000000027941 */ /* 0x000fea0003800000 */
.L_x_33:
[----:B------:R1:W-:Y:S02]  /*0e80*/  @!P2 STS [UR53+0x24], R2 ;  /* 0x00002402ff00a988 */ /* 0x0003e40008000835 */
.L_x_36:
[----:B------:R-:W-:Y:S05]  /*0e90*/  BSYNC B3 ;  /* 0x0000000000037941 */ /* 0x000fea0003800000 */
.L_x_32:
[----:B------:R-:W-:Y:S05]  /*0ea0*/  WARPSYNC.ALL ;  /* 0x0000000000007948 */ /* 0x000fea0003800000 */
[----:B------:R-:W-:Y:S04]  /*0eb0*/  BSSY B3, `(.L_x_37) ;  /* 0x000000e000037945 */ /* 0x000fe80003800000 */
[----:B------:R-:W-:Y:S05]  /*0ec0*/  @P2 BRA `(.L_x_38) ;  /* 0x0000000000302947 */ /* 0x000fea0003800000 */
[----:B-1-34-:R-:W1:Y:S01]  /*0ed0*/  LDS R3, [UR53+0x34] ;  /* 0x00003435ff037984 */ /* 0x01ae620008000800 */
[----:B------:R-:W3:Y:S03]  /*0ee0*/  LDC.64 R4, c[0x0][0x248] ;  /* 0x00009200ff047b82 */ /* 0x000ee60000000a00 */
[----:B------:R-:W4:Y:S01]  /*0ef0*/  LDS R2, [UR53+0x1c] ;  /* 0x00001c35ff027984 */ /* 0x000f220008000800 */
[C---:B---3--:R-:W-:Y:S01]  /*0f00*/  SHF.L.U64.HI R5, R4.reuse, 0x1, R5 ;  /* 0x0000000104057819 */ /* 0x048fe20000010205 */
[----:B------:R-:W-:-:S03]  /*0f10*/  IMAD.SHL.U32 R4, R4, 0x2, RZ ;  /* 0x0000000204047824 */ /* 0x000fc600078e00ff */
[--C-:B------:R-:W-:Y:S02]  /*0f20*/  SHF.R.U32.HI R7, RZ, 0x4, R5.reuse ;  /* 0x00000004ff077819 */ /* 0x100fe40000011605 */
[----:B------:R-:W-:-:S05]  /*0f30*/  SHF.R.U64 R4, R4, 0x4, R5 ;  /* 0x0000000404047819 */ /* 0x000fca0000001205 */
[----:B------:R3:W-:Y:S01]  /*0f40*/  STS [UR53+0xc], R4 ;  /* 0x00000c04ff007988 */ /* 0x0007e20008000835 */
[----:B-1----:R-:W-:Y:S02]  /*0f50*/  LOP3.LUT R3, R3, 0x7, RZ, 0xb8, !PT ;  /* 0x0000000703037812 */ /* 0x002fe400078eb8ff */
[----:B----4-:R-:W-:-:S03]  /*0f60*/  LOP3.LUT R2, R2, 0xf, R7, 0xb8, !PT ;  /* 0x0000000f02027812 */ /* 0x010fc600078eb807 */
[----:B------:R3:W-:Y:S04]  /*0f70*/  STS [UR53+0x34], R3 ;  /* 0x00003403ff007988 */ /* 0x0007e80008000835 */
[----:B------:R3:W-:Y:S02]  /*0f80*/  STS [UR53+0x1c], R2 ;  /* 0x00001c02ff007988 */ /* 0x0007e40008000835 */
.L_x_38:
[----:B------:R-:W-:Y:S05]  /*0f90*/  BSYNC B3 ;  /* 0x0000000000037941 */ /* 0x000fea0003800000 */
.L_x_37:
[----:B------:R-:W-:Y:S04]  /*0fa0*/  BSSY B3, `(.L_x_39) ;  /* 0x000001a000037945 */ /* 0x000fe80003800000 */
[----:B------:R-:W-:Y:S04]  /*0fb0*/  BSSY B4, `(.L_x_40) ;  /* 0x0000015000047945 */ /* 0x000fe80003800000 */
[----:B------:R-:W-:Y:S05]  /*0fc0*/  @P2 BRA `(.L_x_41) ;  /* 0x0000000000202947 */ /* 0x000fea0003800000 */
[----:B-1-3--:R-:W1:Y:S02]  /*0fd0*/  LDS R2, [UR53+0x34] ;  /* 0x00003435ff027984 */ /* 0x00ae640008000800 */
[----:B-1----:R-:W-:-:S05]  /*0fe0*/  LOP3.LUT R2, R2, 0x38, RZ, 0xb8, !PT ;  /* 0x0000003802027812 */ /* 0x002fca00078eb8ff */
[----:B------:R1:W-:Y:S01]  /*0ff0*/  STS [UR53+0x34], R2 ;  /* 0x00003402ff007988 */ /* 0x0003e20008000835 */
[----:B------:R-:W-:Y:S05]  /*1000*/  @P2 BRA `(.L_x_42) ;  /* 0x0000000000202947 */ /* 0x000fea0003800000 */
[----:B-1----:R-:W1:Y:S01]  /*1010*/  LDS R2, [UR53+0x8] ;  /* 0x00000835ff027984 */ /* 0x002e620008000800 */
[----:B----4-:R-:W-:-:S05]  /*1020*/  IMAD.MOV.U32 R3, RZ, RZ, 0x780 ;  /* 0x00000780ff037424 */ /* 0x010fca00078e00ff */
[----:B-1----:R-:W-:-:S05]  /*1030*/  LOP3.LUT R2, R2, 0x500, R3, 0xd8, !PT ;  /* 0x0000050002027812 */ /* 0x002fca00078ed803 */
[----:B------:R1:W-:Y:S02]  /*1040*/  STS [UR53+0x8], R2 ;  /* 0x00000802ff007988 */ /* 0x0003e40008000835 */
.L_x_41:
[----:B------:R-:W-:Y:S05]  /*1050*/  @P2 BRA `(.L_x_43) ;  /* 0x0000000000282947 */ /* 0x000fea0003800000 */
[----:B-1-3--:R-:W1:Y:S02]  /*1060*/  LDS R2, [UR53+0x8] ;  /* 0x00000835ff027984 */ /* 0x00ae640008000800 */
[----:B-1----:R-:W-:-:S05]  /*1070*/  LOP3.LUT R2, R2, 0x1800, RZ, 0xb8, !PT ;  /* 0x0000180002027812 */ /* 0x002fca00078eb8ff */
[----:B------:R3:W-:Y:S02]  /*1080*/  STS [UR53+0x8], R2 ;  /* 0x00000802ff007988 */ /* 0x0007e40008000835 */
.L_x_42:
[----:B------:R-:W-:Y:S05]  /*1090*/  @P2 BREAK B4 ;  /* 0x0000000000042942 */ /* 0x000fea0003800000 */
[----:B------:R-:W-:Y:S05]  /*10a0*/  @P2 BRA `(.L_x_44) ;  /* 0x0000000000242947 */ /* 0x000fea0003800000 */
[----:B-1-3--:R-:W1:Y:S01]  /*10b0*/  LDS R2, [UR53+0x8] ;  /* 0x00000835ff027984 */ /* 0x00ae620008000800 */
[----:B----4-:R-:W-:-:S05]  /*10c0*/  IMAD.MOV.U32 R3, RZ, RZ, 0x6000 ;  /* 0x00006000ff037424 */ /* 0x010fca00078e00ff */
[----:B-1----:R-:W-:-:S04]  /*10d0*/  LOP3.LUT R2, R2, 0x6000, R3, 0xd8, !PT ;  /* 0x0000600002027812 */ /* 0x002fc800078ed803 */
[----:B------:R-:W-:-:S05]  /*10e0*/  LOP3.LUT R2, R2, 0x400000, RZ, 0xb8, !PT ;  /* 0x0040000002027812 */ /* 0x000fca00078eb8ff */
[----:B------:R1:W-:Y:S02]  /*10f0*/  STS [UR53+0x8], R2 ;  /* 0x00000802ff007988 */ /* 0x0003e40008000835 */
.L_x_43:
[----:B------:R-:W-:Y:S05]  /*1100*/  BSYNC B4 ;  /* 0x0000000000047941 */ /* 0x000fea0003800000 */
.L_x_40:
[----:B-1-3--:R-:W1:Y:S02]  /*1110*/  @!P2 LDS R2, [UR53+0x8] ;  /* 0x00000835ff02a984 */ /* 0x00ae640008000800 */
[----:B-1----:R-:W-:-:S05]  /*1120*/  @!P2 LOP3.LUT R2, R2, 0x8000, RZ, 0xb8, !PT ;  /* 0x000080000202a812 */ /* 0x002fca00078eb8ff */
[----:B------:R1:W-:Y:S02]  /*1130*/  @!P2 STS [UR53+0x8], R2 ;  /* 0x00000802ff00a988 */ /* 0x0003e40008000835 */
.L_x_44:
[----:B------:R-:W-:Y:S05]  /*1140*/  BSYNC B3 ;  /* 0x0000000000037941 */ /* 0x000fea0003800000 */
.L_x_39:
[----:B------:R-:W-:Y:S05]  /*1150*/  WARPSYNC.ALL ;  /* 0x0000000000007948 */ /* 0x000fea0003800000 */
[----:B------:R-:W-:Y:S01]  /*1160*/  UIADD3 UR4, UR4, 0x100, URZ ;  /* 0x0000010004047890 */ /* 0x000fe2000fffe03f */
[----:B------:R-:W-:Y:S01]  /*1170*/  ISETP.GE.AND P1, PT, R14, 0x1, PT ;  /* 0x000000010e00780c */ /* 0x000fe20003f26270 */
[----:B------:R-:W-:Y:S01]  /*1180*/  IMAD.MOV.U32 R24, RZ, RZ, RZ ;  /* 0x000000ffff187224 */ /* 0x000fe200078e00ff */
[----:B------:R-:W-:Y:S01]  /*1190*/  SHF.R.U32.HI R7, RZ, 0x5, R0 ;  /* 0x00000005ff077819 */ /* 0x000fe20000011600 */
[----:B------:R-:W-:-:S04]  /*11a0*/  UIADD3 UR48, UP0, UR4, UR18, URZ ;  /* 0x0000001204307290 */ /* 0x000fc8000ff1e03f */
[----:B------:R-:W-:Y:S01]  /*11b0*/  ULEA.HI.X.SX32 UR19, UR4, UR19, 0x1, UP0 ;  /* 0x0000001304137291 */ /* 0x000fe200080f0e3f */
[----:B------:R-:W-:Y:S11]  /*11c0*/  @P0 BRA `(.L_x_45) ;  /* 0x00000000002c0947 */ /* 0x000ff60003800000 */
[----:B-1-3--:R-:W1:Y:S01]  /*11d0*/  S2R R2, SR_LANEID ;  /* 0x0000000000027919 */ /* 0x00ae620000000000 */
[----:B------:R-:W-:Y:S05]  /*11e0*/  WARPSYNC.ALL ;  /* 0x0000000000007948 */ /* 0x000fea0003800000 */
[----:B-1----:R-:W-:-:S05]  /*11f0*/  IMAD.SHL.U32 R4, R2, 0x4, RZ ;  /* 0x0000000402047824 */ /* 0x002fca00078e00ff */
[----:B------:R-:W1:Y:S01]  /*1200*/  LDS R5, [R4+UR53] ;  /* 0x0000003504057984 */ /* 0x000e620008000800 */
[----:B------:R-:W-:Y:S01]  /*1210*/  IADD3 R2, P3, R4, UR48, RZ ;  /* 0x0000003004027c10 */ /* 0x000fe2000ff7e0ff */
[----:B------:R-:W-:-:S04]  /*1220*/  UMOV UR18, UR48 ;  /* 0x0000003000127c82 */ /* 0x000fc80008000000 */
[----:B----4-:R-:W-:-:S05]  /*1230*/  IMAD.X R3, RZ, RZ, UR19, P3 ;  /* 0x00000013ff037e24 */ /* 0x010fca00098e06ff */
[----:B-1----:R1:W3:Y:S01]  /*1240*/  ATOMG.E.EXCH.STRONG.GPU PT, RZ, [R2], R5 ;  /* 0x0000000502ff73a8 */ /* 0x0022e200041ee100 */
[----:B------:R-:W-:-:S04]  /*1250*/  DEPBAR {5,4,3,2,1,0} ;  /* 0x0000003f0000791a */ /* 0x000fc80000000000 */
[----:B------:R1:W-:Y:S01]  /*1260*/  UTMACCTL.IV [UR18] ;  /* 0x00000000120079b9 */ /* 0x0003e20008000000 */
[----:B------:R-:W-:Y:S01]  /*1270*/  NOP ;  /* 0x0000000000007918 */ /* 0x000fe20000000000 */
.L_x_45:
[----:B------:R-:W-:Y:S05]  /*1280*/  @P0 BRA `(.L_x_46) ;  /* 0x00000000000c0947 */ /* 0x000fea0003800000 */
[----:B------:R0:W-:Y:S01]  /*1290*/  UTMACMDFLUSH ;  /* 0x00000000000079b7 */ /* 0x0001e20000000000 */
[----:B------:R-:W-:Y:S05]  /*12a0*/  @P0 BRA `(.L_x_46) ;  /* 0x0000000000040947 */ /* 0x000fea0003800000 */
[----:B------:R-:W-:-:S04]  /*12b0*/  DEPBAR.LE SB0, 0x0 ;  /* 0x000080000000791a */ /* 0x000fc80000000000 */
.L_x_46:
[----:B------:R-:W-:Y:S05]  /*12c0*/  WARPSYNC.ALL ;  /* 0x0000000000007948 */ /* 0x000fea0003800000 */
[----:B---3--:R-:W-:Y:S01]  /*12d0*/  BAR.SYNC.DEFER_BLOCKING 0x0 ;  /* 0x0000000000007b1d */ /* 0x008fe20000010000 */
[----:B-1----:R-:W-:Y:S01]  /*12e0*/  R2UR UR18, R7 ;  /* 0x00000000071272ca */ /* 0x002fe200000e0000 */
[----:B------:R-:W-:Y:S01]  /*12f0*/  USHF.L.U32 UR17, UR55, 0x7, URZ ;  /* 0x0000000737117899 */ /* 0x000fe2000800063f */
[----:B------:R-:W-:Y:S01]  /*1300*/  IMAD.MOV.U32 R25, RZ, RZ, RZ ;  /* 0x000000ffff197224 */ /* 0x000fe200078e00ff */
[----:B------:R-:W-:Y:S01]  /*1310*/  USHF.L.U32 UR23, UR54, 0x6, URZ ;  /* 0x0000000636177899 */ /* 0x000fe2000800063f */
[----:B------:R-:W-:Y:S01]  /*1320*/  CS2R R26, SRZ ;  /* 0x00000000001a7805 */ /* 0x000fe2000001ff00 */
[----:B------:R-:W-:Y:S01]  /*1330*/  VOTEU.ALL UP0, P2 ;  /* 0x00000000003f7886 */ /* 0x000fe20001000000 */
[----:B------:R-:W-:Y:S01]  /*1340*/  UMOV UR4, 0x1 ;  /* 0x0000000100047882 */ /* 0x000fe20000000000 */
[----:B------:R-:W-:-:S02]  /*1350*/  CS2R R28, SRZ ;  /* 0x00000000001c7805 */ /* 0x000fc4000001ff00 */
[----:B------:R-:W-:Y:S02]  /*1360*/  CS2R R30, SRZ ;  /* 0x00000000001e7805 */ /* 0x000fe4000001ff00 */
[----:B------:R-:W-:Y:S01]  /*1370*/  CS2R R32, SRZ ;  /* 0x0000000000207805 */ /* 0x000fe2000001ff00 */
[----:B------:R-:W-:-:S04]  /*1380*/  @!UP0 UIADD3 UR4, -UR4, 0x100000, URZ ;  /* 0x0010000004048890 */ /* 0x000fc8000fffe13f */
[----:B------:R-:W-:Y:S02]  /*1390*/  @!UP0 USHF.L.U32 UR5, UR4, 0xb, URZ ;  /* 0x0000000b04058899 */ /* 0x000fe4000800063f */
[----:B------:R-:W-:Y:S01]  /*13a0*/  @!UP0 USHF.L.U32 UR4, UR4, 0x1, URZ ;  /* 0x0000000104048899 */ /* 0x000fe2000800063f */
[----:B------:R-:W-:Y:S01]  /*13b0*/  CS2R R34, SRZ ;  /* 0x0000000000227805 */ /* 0x000fe2000001ff00 */
[----:B------:R-:W-:Y:S01]  /*13c0*/  VOTEU.ALL UP0, P2 ;  /* 0x00000000003f7886 */ /* 0x000fe20001000000 */
[----:B------:R-:W-:Y:S02]  /*13d0*/  CS2R R36, SRZ ;  /* 0x0000000000247805 */ /* 0x000fe4000001ff00 */
[----:B------:R-:W-:Y:S02]  /*13e0*/  CS2R R38, SRZ ;  /* 0x0000000000267805 */ /* 0x000fe4000001ff00 */
[----:B------:R-:W-:Y:S02]  /*13f0*/  CS2R R40, SRZ ;  /* 0x0000000000287805 */ /* 0x000fe4000001ff00 */
[----:B------:R-:W-:-:S02]  /*1400*/  CS2R R42, SRZ ;  /* 0x00000000002a7805 */ /* 0x000fc4000001ff00 */
[----:B------:R-:W-:Y:S02]  /*1410*/  CS2R R44, SRZ ;  /* 0x00000000002c7805 */ /* 0x000fe4000001ff00 */
[----:B------:R-:W-:Y:S02]  /*1420*/  CS2R R46, SRZ ;  /* 0x00000000002e7805 */ /* 0x000fe4000001ff00 */
[----:B------:R-:W-:Y:S02]  /*1430*/  CS2R R48, SRZ ;  /* 0x0000000000307805 */ /* 0x000fe4000001ff00 */
[----:B------:R-:W-:Y:S02]  /*1440*/  CS2R R50, SRZ ;  /* 0x0000000000327805 */ /* 0x000fe4000001ff00 */
[----:B------:R-:W-:Y:S02]  /*1450*/  CS2R R52, SRZ ;  /* 0x0000000000347805 */ /* 0x000fe4000001ff00 */
[----:B------:R-:W-:Y:S01]  /*1460*/  CS2R R54, SRZ ;  /* 0x0000000000367805 */ /* 0x000fe2000001ff00 */
[----:B------:R-:W1:Y:S02]  /*1470*/  FENCE.VIEW.ASYNC.S ;  /* 0x00000000000073c6 */ /* 0x000e640000000000 */
[----:B-1----:R1:W3:Y:S01]  /*1480*/  @!UP0 SYNCS.EXCH.64 URZ, [UR53+0xc000], UR4 ;  /* 0x00c00004353f85b2 */ /* 0x0022e20008000100 */
[----:B------:R-:W-:-:S02]  /*1490*/  CS2R R56, SRZ ;  /* 0x0000000000387805 */ /* 0x000fc4000001ff00 */
[----:B------:R-:W-:Y:S02]  /*14a0*/  CS2R R58, SRZ ;  /* 0x00000000003a7805 */ /* 0x000fe4000001ff00 */
[----:B------:R-:W-:Y:S02]  /*14b0*/  CS2R R60, SRZ ;  /* 0x00000000003c7805 */ /* 0x000fe4000001ff00 */
        /* <DEDUP_REMOVED lines=12> */
[----:B------:R-:W-:Y:S01]  /*1580*/  CS2R R86, SRZ ;  /* 0x0000000000567805 */ /* 0x000fe2000001ff00 */
[----:B-1----:R-:W-:Y:S06]  /*1590*/  @!P1 BRA `(.L_x_47) ;  /* 0x0000000400b89947 */ /* 0x002fec0003800000 */
[----:B------:R-:W-:Y:S01]  /*15a0*/  USHF.R.U32.HI UR56, URZ, 0x4, UR53 ;  /* 0x000000043f387899 */ /* 0x000fe20008011635 */
[----:B------:R-:W-:Y:S01]  /*15b0*/  CS2R R24, SRZ ;  /* 0x0000000000187805 */ /* 0x000fe2000001ff00 */
[----:B------:R-:W-:Y:S01]  /*15c0*/  UIADD3 UR6, UR53, 0x8000, URZ ;  /* 0x0000800035067890 */ /* 0x000fe2000fffe03f */
[----:B------:R-:W-:Y:S01]  /*15d0*/  CS2R R26, SRZ ;  /* 0x00000000001a7805 */ /* 0x000fe2000001ff00 */
[----:B------:R-:W-:Y:S01]  /*15e0*/  USGXT.U32 UR56, UR56, 0xe ;  /* 0x0000000e3838789a */ /* 0x000fe20008000000 */
[----:B------:R-:W-:Y:S01]  /*15f0*/  CS2R R28, SRZ ;  /* 0x00000000001c7805 */ /* 0x000fe2000001ff00 */
[----:B------:R-:W-:Y:S01]  /*1600*/  USHF.R.U32.HI UR16, URZ, 0x4, UR6 ;  /* 0x000000043f107899 */ /* 0x000fe20008011606 */
[----:B------:R-:W-:Y:S01]  /*1610*/  CS2R R30, SRZ ;  /* 0x00000000001e7805 */ /* 0x000fe2000001ff00 */
[----:B------:R-:W-:Y:S01]  /*1620*/  UIADD3 UR6, UP0, UR56, 0x4000080, URZ ;  /* 0x0400008038067890 */ /* 0x000fe2000ff1e03f */
[----:B------:R-:W-:Y:S01]  /*1630*/  CS2R R32, SRZ ;  /* 0x0000000000207805 */ /* 0x000fe2000001ff00 */
[----:B------:R-:W-:Y:S01]  /*1640*/  USGXT.U32 UR16, UR16, 0xe ;  /* 0x0000000e1010789a */ /* 0x000fe20008000000 */
[----:B------:R-:W-:Y:S01]  /*1650*/  CS2R R34, SRZ ;  /* 0x0000000000227805 */ /* 0x000fe2000001ff00 */
[----:B------:R-:W-:Y:S01]  /*1660*/  UMOV UR5, URZ ;  /* 0x0000003f00057c82 */ /* 0x000fe20008000000 */
[----:B------:R-:W-:Y:S01]  /*1670*/  UMOV UR4, URZ ;  /* 0x0000003f00047c82 */ /* 0x000fe20008000000 */
[----:B------:R-:W-:Y:S01]  /*1680*/  UIADD3.X UR7, UR5, 0x40000040, URZ, UP0, !UPT ;  /* 0x4000004005077890 */ /* 0x000fe200087fe43f */
[----:B------:R-:W-:Y:S01]  /*1690*/  CS2R R36, SRZ ;  /* 0x0000000000247805 */ /* 0x000fe2000001ff00 */
[----:B------:R-:W-:Y:S01]  /*16a0*/  UIADD3 UR8, UP0, UR16, 0x2, URZ ;  /* 0x0000000210087890 */ /* 0x000fe2000ff1e03f */
[----:B------:R-:W-:-:S02]  /*16b0*/  CS2R R38, SRZ ;  /* 0x0000000000267805 */ /* 0x000fc4000001ff00 */
[----:B------:R-:W-:Y:S02]  /*16c0*/  CS2R R40, SRZ ;  /* 0x0000000000287805 */ /* 0x000fe4000001ff00 */
[----:B------:R-:W-:Y:S01]  /*16d0*/  CS2R R42, SRZ ;  /* 0x00000000002a7805 */ /* 0x000fe2000001ff00 */
[----:B------:R-:W-:Y:S01]  /*16e0*/  UIADD3.X UR5, UR4, 0x40000040, URZ, UP0, !UPT ;  /* 0x4000004004057890 */ /* 0x000fe200087fe43f */
        /* <DEDUP_REMOVED lines=22> */
[----:B------:R-:W-:Y:S01]  /*1850*/  UMOV UR4, UR8 ;  /* 0x0000000800047c82 */ /* 0x000fe20008000000 */
[----:B------:R-:W-:-:S02]  /*1860*/  ULOP3.LUT UR56, UR56, 0x4000000, URZ, 0xfc, !UPT ;  /* 0x0400000038387892 */ /* 0x000fc4000f8efc3f */
[----:B------:R-:W-:Y:S02]  /*1870*/  UIADD3.64 UR26, UR6, 0x80, URZ ;  /* 0x00000080061a7897 */ /* 0x000fe4000fffe03f */
[----:B------:R-:W-:Y:S02]  /*1880*/  UIADD3.64 UR30, UR6, 0x100, URZ ;  /* 0x00000100061e7897 */ /* 0x000fe4000fffe03f */
[----:B------:R-:W-:Y:S02]  /*1890*/  UIADD3.64 UR34, UR6, 0x180, URZ ;  /* 0x0000018006227897 */ /* 0x000fe4000fffe03f */
[----:B------:R-:W-:Y:S02]  /*18a0*/  UIADD3.64 UR38, UR6, 0x200, URZ ;  /* 0x0000020006267897 */ /* 0x000fe4000fffe03f */
[----:B------:R-:W-:Y:S02]  /*18b0*/  UIADD3.64 UR42, UR6, 0x280, URZ ;  /* 0x00000280062a7897 */ /* 0x000fe4000fffe03f */
[----:B------:R-:W-:-:S02]  /*18c0*/  UIADD3.64 UR46, UR6, 0x300, URZ ;  /* 0x00000300062e7897 */ /* 0x000fc4000fffe03f */
[----:B------:R-:W-:Y:S02]  /*18d0*/  UIADD3.64 UR24, UR4, 0x2, URZ ;  /* 0x0000000204187897 */ /* 0x000fe4000fffe03f */
[----:B------:R-:W-:Y:S02]  /*18e0*/  UIADD3.64 UR28, UR4, 0x4, URZ ;  /* 0x00000004041c7897 */ /* 0x000fe4000fffe03f */
[----:B------:R-:W-:Y:S02]  /*18f0*/  UIADD3.64 UR32, UR4, 0x1fe, URZ ;  /* 0x000001fe04207897 */ /* 0x000fe4000fffe03f */
[----:B------:R-:W-:Y:S02]  /*1900*/  UIADD3.64 UR36, UR4, 0x200, URZ ;  /* 0x0000020004247897 */ /* 0x000fe4000fffe03f */
[----:B------:R-:W-:Y:S02]  /*1910*/  UIADD3.64 UR40, UR4, 0x202, URZ ;  /* 0x0000020204287897 */ /* 0x000fe4000fffe03f */
[----:B------:R-:W-:Y:S01]  /*1920*/  UIADD3.64 UR44, UR4, 0x204, URZ ;  /* 0x00000204042c7897 */ /* 0x000fe2000fffe03f */
[----:B------:R-:W-:-:S11]  /*1930*/  UMOV UR11, URZ ;  /* 0x0000003f000b7c82 */ /* 0x000fd60008000000 */
.L_x_49:
[----:B---3--:R-:W-:Y:S01]  /*1940*/  BAR.SYNC.DEFER_BLOCKING 0x0 ;  /* 0x0000000000007b1d */ /* 0x008fe20000010000 */
[----:B------:R-:W-:Y:S01]  /*1950*/  ELECT P0, URZ, PT ;  /* 0x00000000003f782f */ /* 0x000fe20003800000 */
[----:B------:R-:W-:Y:S01]  /*1960*/  @!P2 IMAD.MOV.U32 R2, RZ, RZ, 0xc000 ;  /* 0x0000c000ff02a424 */ /* 0x000fe200078e00ff */
[----:B------:R-:W-:Y:S02]  /*1970*/  ULOP3.LUT UR8, UR18, 0x1, URZ, 0xc0, !UPT ;  /* 0x0000000112087892 */ /* 0x000fe4000f8ec03f */
[C---:B------:R-:W-:Y:S02]  /*1980*/  ISETP.LT.U32.AND P0, PT, R6.reuse, 0x40, P0 ;  /* 0x000000400600780c */ /* 0x040fe40000701070 */
[----:B------:R-:W-:Y:S01]  /*1990*/  ELECT P1, URZ, PT ;  /* 0x00000000003f782f */ /* 0x000fe20003820000 */
[----:B------:R-:W-:Y:S02]  /*19a0*/  ULEA UR9, UR8, UR53, 0xd ;  /* 0x0000003508097291 */ /* 0x000fe4000f8e683f */
[----:B------:R-:W-:Y:S01]  /*19b0*/  ULEA UR22, UR8, UR11, 0x6 ;  /* 0x0000000b08167291 */ /* 0x000fe2000f8e303f */
[----:B------:R-:W-:Y:S01]  /*19c0*/  ISETP.LT.U32.AND P1, PT, R6, 0x40, P1 ;  /* 0x000000400600780c */ /* 0x000fe20000f21070 */
[----:B------:R-:W-:-:S02]  /*19d0*/  ULEA UR10, UR8, UR17, 0x6 ;  /* 0x00000011080a7291 */ /* 0x000fc4000f8e303f */
[----:B------:R-:W-:-:S04]  /*19e0*/  ULEA UR8, UR8, UR9, 0xd ;  /* 0x0000000908087291 */ /* 0x000fc8000f8e683f */
[----:B------:R-:W-:Y:S01]  /*19f0*/  VOTEU.ANY UP0, P0 ;  /* 0x00000000003f7886 */ /* 0x000fe20000000100 */
[----:B------:R-:W-:-:S04]  /*1a00*/  VOTEU.ANY UP2, P0 ;  /* 0x00000000003f7886 */ /* 0x000fc80000040100 */
[----:B------:R-:W-:Y:S01]  /*1a10*/  @UP0 UIADD3 UR20, UR9, 0x8000, URZ ;  /* 0x0000800009140890 */ /* 0x000fe2000fffe03f */
[----:B------:R1:W-:Y:S01]  /*1a20*/  @!P2 SYNCS.ARRIVE.TRANS64 RZ, [UR53+0xc000], R2 ;  /* 0x00c00002ffffa9a7 */ /* 0x0003e20008000035 */
[----:B------:R-:W-:Y:S01]  /*1a30*/  @UP0 UIADD3 UR21, UR53, 0xc000, URZ ;  /* 0x0000c00035150890 */ /* 0x000fe2000fffe03f */
[----:B------:R-:W-:Y:S01]  /*1a40*/  @UP0 UMOV UR12, UR52 ;  /* 0x00000034000c0c82 */ /* 0x000fe20008000000 */
[----:B------:R-:W-:Y:S01]  /*1a50*/  @UP0 UMOV UR13, UR51 ;  /* 0x00000033000d0c82 */ /* 0x000fe20008000000 */
[----:B------:R-:W-:Y:S01]  /*1a60*/  BAR.SYNC.DEFER_BLOCKING 0x0 ;  /* 0x0000000000007b1d */ /* 0x000fe20000010000 */
[----:B-1----:R-:W-:-:S05]  /*1a70*/  SHF.L.U32 R2, R8, 0x1f, RZ ;  /* 0x0000001f08027819 */ /* 0x002fca00000006ff */
[----:B------:R-:W-:Y:S01]  /*1a80*/  VOTEU.ANY UP1, P1 ;  /* 0x00000000003f7886 */ /* 0x000fe20000820100 */
[----:B------:R-:W-:-:S04]  /*1a90*/  VOTEU.ANY UP3, P1 ;  /* 0x00000000003f7886 */ /* 0x000fc80000860100 */
[----:B------:R-:W-:Y:S01]  /*1aa0*/  @UP1 UIADD3 UR9, UR53, 0xc000, URZ ;  /* 0x0000c00035091890 */ /* 0x000fe2000fffe03f */
[----:B------:R-:W-:Y:S01]  /*1ab0*/  @UP1 UMOV UR14, UR50 ;  /* 0x00000032000e1c82 */ /* 0x000fe20008000000 */
[----:B------:R-:W-:Y:S01]  /*1ac0*/  @UP1 UMOV UR15, UR49 ;  /* 0x00000031000f1c82 */ /* 0x000fe20008000000 */
[----:B------:R1:W-:Y:S01]  /*1ad0*/  @UP2 UTMALDG.2D [UR20], [UR12] ;  /* 0x000000140c0025b4 */ /* 0x0003e20008008000 */
[----:B------:R3:W-:Y:S06]  /*1ae0*/  MEMBAR.ALL.CTA ;  /* 0x0000000000007992 */ /* 0x0007ec0000008000 */
[----:B---3--:R-:W3:Y:S02]  /*1af0*/  FENCE.VIEW.ASYNC.S ;  /* 0x00000000000073c6 */ /* 0x008ee40000000000 */
[----:B---3--:R-:W-:Y:S06]  /*1b00*/  BAR.SYNC.DEFER_BLOCKING 0x0 ;  /* 0x0000000000007b1d */ /* 0x008fec0000010000 */
[----:B------:R1:W-:Y:S02]  /*1b10*/  @UP3 UTMALDG.2D [UR8], [UR14] ;  /* 0x000000080e0035b4 */ /* 0x0003e40008008000 */
[----:B------:R-:W-:Y:S06]  /*1b20*/  BAR.SYNC.DEFER_BLOCKING 0x0 ;  /* 0x0000000000007b1d */ /* 0x000fec0000010000 */
[----:B------:R-:W3:Y:S02]  /*1b30*/  SYNCS.PHASECHK.TRANS64.TRYWAIT P0, [UR53+0xc000], R2 ;  /* 0x00c00002ff0075a7 */ /* 0x000ee40008000175 */
[----:B-1-3--:R-:W-:Y:S05]  /*1b40*/  @!P0 BRA `(.L_x_48) ;  /* 0x0000000400788947 */ /* 0x00afea0003800000 */
.L_x_50:
[----:B------:R-:W-:Y:S02]  /*1b50*/  WARPGROUP.DEPBAR.LE gsb0, 0x0 ;  /* 0x00008000000079c5 */ /* 0x000fe40000010000 */
[----:B------:R-:W-:Y:S01]  /*1b60*/  WARPGROUP.ARRIVE ;  /* 0x00000000000079c5 */ /* 0x000fe20000000000 */
[----:B------:R-:W-:Y:S01]  /*1b70*/  UMOV UR12, UR16 ;  /* 0x00000010000c7c82 */ /* 0x000fe20008000000 */
[----:B------:R-:W-:Y:S01]  /*1b80*/  UMOV UR13, 0x40000040 ;  /* 0x40000040000d7882 */ /* 0x000fe20000000000 */
[----:B------:R-:W-:Y:S01]  /*1b90*/  UMOV UR14, UR56 ;  /* 0x00000038000e7c82 */ /* 0x000fe20008000000 */
[----:B------:R-:W-:Y:S01]  /*1ba0*/  UMOV UR15, 0x40000040 ;  /* 0x40000040000f7882 */ /* 0x000fe20000000000 */
[----:B------:R-:W1:Y:S01]  /*1bb0*/  LDC R2, c[0x0][0x230] ;  /* 0x00008c00ff027b82 */ /* 0x000e620000000800 */
[----:B------:R-:W-:Y:S01]  /*1bc0*/  HGMMA.64x128x16.F32.BF16 R24, gdesc[UR12].tnspB, R24 ;  /* 0x41e000000c1879f0 */ /* 0x000fe20008701818 */
[----:B------:R-:W-:Y:S01]  /*1bd0*/  UIADD3 UR11, UR11, 0x80, URZ ;  /* 0x000000800b0b7890 */ /* 0x000fe2000fffe03f */
[----:B------:R-:W-:-:S05]  /*1be0*/  LOP3.LUT R8, R8, 0x1, RZ, 0x3c, !PT ;  /* 0x0000000108087812 */ /* 0x000fca00078e3cff */
[----:B-1----:R-:W-:-:S05]  /*1bf0*/  ISETP.LE.AND P0, PT, R2, UR11, PT ;  /* 0x0000000b02007c0c */ /* 0x002fca000bf03270 */
[----:B------:R-:W-:-:S12]  /*1c00*/  HGMMA.64x128x16.F32.BF16 R24, gdesc[UR4].tnspB, R24 ;  /* 0x41e00000041879f0 */ /* 0x000fd80008701818 */
[----:B------:R-:W-:-:S12]  /*1c10*/  HGMMA.64x128x16.F32.BF16 R24, gdesc[UR24].tnspB, R24 ;  /* 0x41e00000181879f0 */ /* 0x000fd80008701818 */
[----:B------:R-:W-:-:S12]  /*1c20*/  HGMMA.64x128x16.F32.BF16 R24, gdesc[UR28].tnspB, R24 ;  /* 0x41e000001c1879f0 */ /* 0x000fd80008701818 */
[----:B------:R-:W-:-:S12]  /*1c30*/  HGMMA.64x128x16.F32.BF16 R24, gdesc[UR32].tnspB, R24 ;  /* 0x41e00000201879f0 */ /* 0x000fd80008701818 */
[----:B------:R-:W-:-:S12]  /*1c40*/  HGMMA.64x128x16.F32.BF16 R24, gdesc[UR36].tnspB, R24 ;  /* 0x41e00000241879f0 */ /* 0x000fd80008701818 */
[----:B------:R-:W-:-:S12]  /*1c50*/  HGMMA.64x128x16.F32.BF16 R24, gdesc[UR40].tnspB, R24 ;  /* 0x41e00000281879f0 */ /* 0x000fd80008701818 */
[----:B------:R-:W-:Y:S01]  /*1c60*/  HGMMA.64x128x16.F32.BF16 R24, gdesc[UR44].tnspB, R24, gsb0 ;  /* 0x41e000002c1879f0 */ /* 0x000fe20008001818 */
[----:B------:R-:W-:Y:S05]  /*1c70*/  @!P0 BRA `(.L_x_49) ;  /* 0xfffffffc00308947 */ /* 0x000fea000383ffff */
.L_x_47:
[C---:B------:R-:W-:Y:S01]  /*1c80*/  IMAD.SHL.U32 R2, R0.reuse, 0x80, RZ ;  /* 0x0000008000027824 */ /* 0x040fe200078e00ff */
[----:B------:R-:W-:Y:S02]  /*1c90*/  WARPGROUP.DEPBAR.LE gsb0, 0x0 ;  /* 0x00008000000079c5 */ /* 0x000fe40000010000 */
[----:B----4-:R-:W-:Y:S01]  /*1ca0*/  IMAD.SHL.U32 R3, R0, 0x10, RZ ;  /* 0x0000001000037824 */ /* 0x010fe200078e00ff */
[----:B---3--:R-:W-:Y:S01]  /*1cb0*/  BAR.SYNC.DEFER_BLOCKING 0x0 ;  /* 0x0000000000007b1d */ /* 0x008fe20000010000 */
[----:B------:R-:W-:Y:S02]  /*1cc0*/  LOP3.LUT R2, R2, 0x780, RZ, 0xc0, !PT ;  /* 0x0000078002027812 */ /* 0x000fe400078ec0ff */
[----:B------:R-:W-:Y:S02]  /*1cd0*/  ELECT P0, URZ, PT ;  /* 0x00000000003f782f */ /* 0x000fe40003800000 */
[----:B------:R-:W-:Y:S01]  /*1ce0*/  F2FP.BF16.F32.PACK_AB R24, R25, R24 ;  /* 0x000000181918723e */ /* 0x000fe200000010ff */
[----:B------:R-:W-:Y:S01]  /*1cf0*/  ULOP3.LUT UR18, UR18, 0x1, URZ, 0xc0, !UPT ;  /* 0x0000000112127892 */ /* 0x000fe2000f8ec03f */
[----:B------:R-:W-:-:S02]  /*1d00*/  LOP3.LUT R3, R2, 0x70, R3, 0xf8, !PT ;  /* 0x0000007002037812 */ /* 0x000fc400078ef803 */
[----:B------:R-:W-:Y:S01]  /*1d10*/  F2FP.BF16.F32.PACK_AB R25, R27, R26 ;  /* 0x0000001a1b19723e */ /* 0x000fe200000010ff */
[----:B------:R-:W-:Y:S01]  /*1d20*/  ULEA UR16, UR18, UR53, 0xd ;  /* 0x0000003512107291 */ /* 0x000fe2000f8e683f */
[----:B------:R-:W-:Y:S01]  /*1d30*/  LOP3.LUT R3, R3, 0x10, R0, 0x78, !PT ;  /* 0x0000001003037812 */ /* 0x000fe200078e7800 */
[----:B------:R-:W-:Y:S01]  /*1d40*/  IMAD.SHL.U32 R0, R0, 0x40, RZ ;  /* 0x0000004000007824 */ /* 0x000fe200078e00ff */
[----:B------:R-:W-:Y:S01]  /*1d50*/  F2FP.BF16.F32.PACK_AB R56, R57, R56 ;  /* 0x000000383938723e */ /* 0x000fe200000010ff */
[----:B------:R-:W-:Y:S01]  /*1d60*/  ULEA UR17, UR18, UR17, 0x6 ;  /* 0x0000001112117291 */ /* 0x000fe2000f8e303f */
[----:B------:R-:W-:Y:S02]  /*1d70*/  F2FP.BF16.F32.PACK_AB R26, R29, R28 ;  /* 0x0000001c1d1a723e */ /* 0x000fe400000010ff */
[----:B------:R-:W-:Y:S01]  /*1d80*/  LOP3.LUT R0, R3, 0x1800, R0, 0xf8, !PT ;  /* 0x0000180003007812 */ /* 0x000fe200078ef800 */
[----:B------:R-:W-:Y:S01]  /*1d90*/  UMOV UR18, UR23 ;  /* 0x0000001700127c82 */ /* 0x000fe20008000000 */
[----:B------:R-:W-:-:S02]  /*1da0*/  F2FP.BF16.F32.PACK_AB R27, R31, R30 ;  /* 0x0000001e1f1b723e */ /* 0x000fc400000010ff */
[C---:B------:R-:W-:Y:S01]  /*1db0*/  LOP3.LUT R3, R0.reuse, 0x20, RZ, 0x3c, !PT ;  /* 0x0000002000037812 */ /* 0x040fe200078e3cff */
[C---:B------:R-:W-:Y:S01]  /*1dc0*/  VIADD R2, R0.reuse, UR53 ;  /* 0x0000003500027c36 */ /* 0x040fe20008000000 */
[----:B------:R-:W-:Y:S02]  /*1dd0*/  LOP3.LUT R4, R0, 0x40, RZ, 0x3c, !PT ;  /* 0x0000004000047812 */ /* 0x000fe400078e3cff */
[----:B------:R-:W-:Y:S01]  /*1de0*/  F2FP.BF16.F32.PACK_AB R32, R33, R32 ;  /* 0x000000202120723e */ /* 0x000fe200000010ff */
[----:B------:R-:W-:Y:S01]  /*1df0*/  VIADD R3, R3, UR53 ;  /* 0x0000003503037c36 */ /* 0x000fe20008000000 */
[----:B------:R-:W-:Y:S01]  /*1e00*/  F2FP.BF16.F32.PACK_AB R57, R59, R58 ;  /* 0x0000003a3b39723e */ /* 0x000fe200000010ff */
[----:B------:R-:W1:Y:S01]  /*1e10*/  @!P2 SYNCS.CCTL.IV [UR53+0xc000] ;  /* 0x00c00000ff00a9b1 */ /* 0x000e620008000035 */
[----:B------:R-:W-:Y:S01]  /*1e20*/  F2FP.BF16.F32.PACK_AB R33, R35, R34 ;  /* 0x000000222321723e */ /* 0x000fe200000010ff */
[----:B------:R-:W-:Y:S01]  /*1e30*/  VIADD R4, R4, UR53 ;  /* 0x0000003504047c36 */ /* 0x000fe20008000000 */
[----:B------:R-:W-:Y:S01]  /*1e40*/  F2FP.BF16.F32.PACK_AB R58, R61, R60 ;  /* 0x0000003c3d3a723e */ /* 0x000fe200000010ff */
[----:B-1----:R-:W-:Y:S01]  /*1e50*/  STSM.16.M88.4 [R2], R24 ;  /* 0x0000001802007844 */ /* 0x002fe20000000200 */
[----:B------:R-:W-:-:S02]  /*1e60*/  F2FP.BF16.F32.PACK_AB R59, R63, R62 ;  /* 0x0000003e3f3b723e */ /* 0x000fc400000010ff */
[----:B------:R-:W-:Y:S02]  /*1e70*/  F2FP.BF16.F32.PACK_AB R64, R65, R64 ;  /* 0x000000404140723e */ /* 0x000fe400000010ff */
[----:B------:R-:W-:Y:S01]  /*1e80*/  LOP3.LUT R0, R0, 0x60, RZ, 0x3c, !PT ;  /* 0x0000006000007812 */ /* 0x000fe200078e3cff */
[----:B------:R-:W-:Y:S01]  /*1e90*/  STSM.16.M88.4 [R2+0x2000], R56 ;  /* 0x0020003802007844 */ /* 0x000fe20000000200 */
[----:B------:R-:W-:Y:S02]  /*1ea0*/  F2FP.BF16.F32.PACK_AB R34, R37, R36 ;  /* 0x000000242522723e */ /* 0x000fe400000010ff */
[----:B------:R-:W-:Y:S01]  /*1eb0*/  F2FP.BF16.F32.PACK_AB R35, R39, R38 ;  /* 0x000000262723723e */ /* 0x000fe200000010ff */
[----:B------:R-:W-:Y:S01]  /*1ec0*/  VIADD R0, R0, UR53 ;  /* 0x0000003500007c36 */ /* 0x000fe20008000000 */
[----:B------:R-:W-:Y:S02]  /*1ed0*/  F2FP.BF16.F32.PACK_AB R40, R41, R40 ;  /* 0x000000282928723e */ /* 0x000fe400000010ff */
[----:B------:R-:W-:Y:S01]  /*1ee0*/  F2FP.BF16.F32.PACK_AB R65, R67, R66 ;  /* 0x000000424341723e */ /* 0x000fe200000010ff */
[----:B------:R-:W-:Y:S01]  /*1ef0*/  STSM.16.M88.4 [R3], R32 ;  /* 0x0000002003007844 */ /* 0x000fe20000000200 */
[----:B------:R-:W-:-:S02]  /*1f00*/  F2FP.BF16.F32.PACK_AB R41, R43, R42 ;  /* 0x0000002a2b29723e */ /* 0x000fc400000010ff */
[----:B------:R-:W-:Y:S02]  /*1f10*/  F2FP.BF16.F32.PACK_AB R66, R69, R68 ;  /* 0x000000444542723e */ /* 0x000fe400000010ff */
[----:B------:R-:W-:Y:S02]  /*1f20*/  F2FP.BF16.F32.PACK_AB R67, R71, R70 ;  /* 0x000000464743723e */ /* 0x000fe400000010ff */
[----:B------:R-:W-:Y:S02]  /*1f30*/  F2FP.BF16.F32.PACK_AB R72, R73, R72 ;  /* 0x000000484948723e */ /* 0x000fe400000010ff */
[----:B------:R-:W-:Y:S01]  /*1f40*/  F2FP.BF16.F32.PACK_AB R42, R45, R44 ;  /* 0x0000002c2d2a723e */ /* 0x000fe200000010ff */
[----:B------:R-:W-:Y:S01]  /*1f50*/  STSM.16.M88.4 [R3+0x2000], R64 ;  /* 0x0020004003007844 */ /* 0x000fe20000000200 */
[----:B------:R-:W-:Y:S02]  /*1f60*/  F2FP.BF16.F32.PACK_AB R43, R47, R46 ;  /* 0x0000002e2f2b723e */ /* 0x000fe400000010ff */
[----:B------:R-:W-:-:S02]  /*1f70*/  F2FP.BF16.F32.PACK_AB R48, R49, R48 ;  /* 0x000000303130723e */ /* 0x000fc400000010ff */
[----:B------:R-:W-:Y:S01]  /*1f80*/  F2FP.BF16.F32.PACK_AB R73, R75, R74 ;  /* 0x0000004a4b49723e */ /* 0x000fe200000010ff */
[----:B------:R-:W-:Y:S01]  /*1f90*/  STSM.16.M88.4 [R4], R40 ;  /* 0x0000002804007844 */ /* 0x000fe20000000200 */
[----:B------:R-:W-:Y:S02]  /*1fa0*/  F2FP.BF16.F32.PACK_AB R49, R51, R50 ;  /* 0x000000323331723e */ /* 0x000fe400000010ff */
[----:B------:R-:W-:Y:S02]  /*1fb0*/  F2FP.BF16.F32.PACK_AB R74, R77, R76 ;  /* 0x0000004c4d4a723e */ /* 0x000fe400000010ff */
[----:B------:R-:W-:Y:S02]  /*1fc0*/  F2FP.BF16.F32.PACK_AB R75, R79, R78 ;  /* 0x0000004e4f4b723e */ /* 0x000fe400000010ff */
[----:B------:R-:W-:Y:S02]  /*1fd0*/  F2FP.BF16.F32.PACK_AB R80, R81, R80 ;  /* 0x000000505150723e */ /* 0x000fe400000010ff */
[----:B------:R-:W-:Y:S01]  /*1fe0*/  F2FP.BF16.F32.PACK_AB R50, R53, R52 ;  /* 0x000000343532723e */ /* 0x000fe200000010ff */
[----:B------:R-:W-:Y:S01]  /*1ff0*/  STSM.16.M88.4 [R4+0x2000], R72 ;  /* 0x0020004804007844 */ /* 0x000fe20000000200 */
[----:B------:R-:W-:-:S02]  /*2000*/  F2FP.BF16.F32.PACK_AB R51, R55, R54 ;  /* 0x000000363733723e */ /* 0x000fc400000010ff */
[----:B------:R-:W-:Y:S02]  /*2010*/  F2FP.BF16.F32.PACK_AB R81, R83, R82 ;  /* 0x000000525351723e */ /* 0x000fe400000010ff */
[----:B------:R-:W-:Y:S01]  /*2020*/  F2FP.BF16.F32.PACK_AB R82, R85, R84 ;  /* 0x000000545552723e */ /* 0x000fe200000010ff */
[----:B------:R-:W-:Y:S01]  /*2030*/  STSM.16.M88.4 [R0], R48 ;  /* 0x0000003000007844 */ /* 0x000fe20000000200 */
[----:B------:R-:W-:Y:S02]  /*2040*/  F2FP.BF16.F32.PACK_AB R83, R87, R86 ;  /* 0x000000565753723e */ /* 0x000fe400000010ff */
[----:B------:R-:W-:-:S03]  /*2050*/  ISETP.LT.U32.AND P0, PT, R6, 0x40, P0 ;  /* 0x000000400600780c */ /* 0x000fc60000701070 */
[----:B------:R-:W-:Y:S01]  /*2060*/  STSM.16.M88.4 [R0+0x2000], R80 ;  /* 0x0020005000007844 */ /* 0x000fe20000000200 */
[----:B------:R1:W-:Y:S06]  /*2070*/  MEMBAR.ALL.CTA ;  /* 0x0000000000007992 */ /* 0x0003ec0000008000 */
[----:B-1----:R-:W1:Y:S03]  /*2080*/  FENCE.VIEW.ASYNC.S ;  /* 0x00000000000073c6 */ /* 0x002e660000000000 */
[----:B-1----:R-:W-:Y:S01]  /*2090*/  VOTEU.ANY UP0, P0 ;  /* 0x00000000003f7886 */ /* 0x002fe20000000100 */
[----:B------:R-:W-:-:S04]  /*20a0*/  VOTEU.ANY UP1, P0 ;  /* 0x00000000003f7886 */ /* 0x000fc80000020100 */
[----:B------:R-:W-:Y:S01]  /*20b0*/  @UP0 UMOV UR4, UR48 ;  /* 0x0000003000040c82 */ /* 0x000fe20008000000 */
[----:B------:R-:W-:Y:S01]  /*20c0*/  @UP0 UMOV UR5, UR19 ;  /* 0x0000001300050c82 */ /* 0x000fe20008000000 */
[----:B------:R-:W-:Y:S06]  /*20d0*/  BAR.SYNC.DEFER_BLOCKING 0x0 ;  /* 0x0000000000007b1d */ /* 0x000fec0000010000 */
[----:B------:R1:W-:Y:S01]  /*20e0*/  @UP1 UTMASTG.2D [UR16], [UR4] ;  /* 0x00000010040013b5 */ /* 0x0003e20008008000 */
[----:B------:R0:W-:Y:S01]  /*20f0*/  UTMACMDFLUSH ;  /* 0x00000000000079b7 */ /* 0x0001e20000000000 */
[----:B------:R-:W-:-:S04]  /*2100*/  DEPBAR.LE SB0, 0x0 ;  /* 0x000080000000791a */ /* 0x000fc80000000000 */
[----:B------:R-:W-:Y:S06]  /*2110*/  BAR.SYNC.DEFER_BLOCKING 0x0 ;  /* 0x0000000000007b1d */ /* 0x000fec0000010000 */
[----:B-1----:R-:W-:Y:S05]  /*2120*/  EXIT ;  /* 0x000000000000794d */ /* 0x002fea0003800000 */
.L_x_48:
[----:B------:R-:W1:Y:S02]  /*2130*/  SYNCS.PHASECHK.TRANS64.TRYWAIT P0, [UR53+0xc000], R2 ;  /* 0x00c00002ff0075a7 */ /* 0x000e640008000175 */
[----:B-1----:R-:W-:Y:S05]  /*2140*/  @!P0 BRA `(.L_x_48) ;  /* 0xfffffffc00f88947 */ /* 0x002fea000383ffff */
[----:B------:R-:W-:Y:S05]  /*2150*/  BRA `(.L_x_50) ;  /* 0xfffffff8007c7947 */ /* 0x000fea000383ffff */
.L_x_51:
[----:B------:R-:W-:-:S00]  /*2160*/  BRA `(.L_x_51) ;  /* 0xfffffffc00fc7947 */ /* 0x000fc0000383ffff */
[----:B------:R-:W-:-:S00]  /*2170*/  NOP ;  /* 0x0000000000007918 */ /* 0x000fc00000000000 */
        /* <DEDUP_REMOVED lines=8> */
.L_x_52:


//--------------------- .nv.shared.gluon_wgmma    --------------------------
	.section	.nv.shared.gluon_wgmma,"aw",@nobits
	.sectionflags	@""
	.align	16
	.zero		1024


//--------------------- .nv.shared.reserved.0     --------------------------
	.section	.nv.shared.reserved.0,"aw",@nobits
	.weak		__nv_reservedSMEM_offset_0_alias
	.size		__nv_reservedSMEM_offset_0_alias, 0, 0
	.other		__nv_reservedSMEM_offset_0_alias,@"STO_CUDA_RESERVED_SHARED STV_DEFAULT"
__nv_reservedSMEM_offset_0_alias:
	.zero		0


//--------------------- .nv.constant0.gluon_wgmma --------------------------
	.section	.nv.constant0.gluon_wgmma,"a",@progbits
	.sectionflags	@""
	.align	4
.nv.constant0.gluon_wgmma:
	.zero		608


//--------------------- SYMBOLS --------------------------

	.type		.nv.reservedSmem.offset0,@object
	.size		.nv.reservedSmem.offset0,0x4
